// auto-generated by cutlass_sweep.gemm — config: {"arch": "sm_90", "cluster_m": 1, "cluster_n": 1, "dtype": "int8", "dtype_b": "int8", "layout": "nt", "stages": 0, "tile_k": 128, "tile_m": 64, "tile_n": 176}
#include "cutlass/cutlass.h"
#include "cutlass/gemm/collective/collective_builder.hpp"
#include "cutlass/gemm/device/gemm_universal_adapter.h"
#include "cutlass/gemm/kernel/gemm_universal.hpp"
#include "cutlass/epilogue/collective/collective_builder.hpp"

using ElemA = int8_t;
using ElemB = int8_t;
using ElemCD = int8_t;
using Acc  = int32_t;
using TileShape    = cute::Shape<cute::_64, cute::_176, cute::_128>;
using ClusterShape = cute::Shape<cute::_1, cute::_1, cute::_1>;

using CollectiveEpilogue = typename cutlass::epilogue::collective::CollectiveBuilder<
    cutlass::arch::Sm90, cutlass::arch::OpClassTensorOp,
    TileShape, ClusterShape,
    cutlass::epilogue::collective::EpilogueTileAuto,
    Acc, Acc,
    ElemCD, cutlass::layout::RowMajor, 128 / cutlass::sizeof_bits<ElemCD>::value,
    ElemCD, cutlass::layout::RowMajor, 128 / cutlass::sizeof_bits<ElemCD>::value,
    cutlass::epilogue::collective::EpilogueScheduleAuto
  >::CollectiveOp;

using CollectiveMainloop = typename cutlass::gemm::collective::CollectiveBuilder<
    cutlass::arch::Sm90, cutlass::arch::OpClassTensorOp,
    ElemA, cutlass::layout::RowMajor, 128 / cutlass::sizeof_bits<ElemA>::value,
    ElemB, cutlass::layout::ColumnMajor, 128 / cutlass::sizeof_bits<ElemB>::value,
    Acc,
    TileShape, ClusterShape,
    cutlass::gemm::collective::StageCountAutoCarveout<static_cast<int>(sizeof(typename CollectiveEpilogue::SharedStorage))>,
    cutlass::gemm::collective::KernelScheduleAuto
  >::CollectiveOp;

using GemmKernel = cutlass::gemm::kernel::GemmUniversal<
    cute::Shape<int,int,int,int>,
    CollectiveMainloop,
    CollectiveEpilogue
>;
using Gemm = cutlass::gemm::device::GemmUniversalAdapter<GemmKernel>;

// Force the device kernel symbol into the cubin without needing a host main.
auto* _anchor = &cutlass::device_kernel<GemmKernel>;


// ===== COMPILED SASS (sm_90a) =====

	.target	sm_90a

	.elftype	@"ET_EXEC"


//--------------------- .note.nv.tkinfo           --------------------------
	.section	.note.nv.tkinfo,"",@"SHT_NOTE"
	.sectionflags	@"SHF_NOTE_NV_TKINFO"
	.tkinfo
        /*0018*/ 	.word	0x00000002
        /*0030*/ 	.string	""
        /*0030*/ 	.string	"ptxas"
        /*0030*/ 	.string	"Cuda compilation tools, release 13.0, V13.0.88"
        /*0030*/ 	.string	"Build cuda_13.0.r13.0/compiler.36424714_0"
        /*0030*/ 	.string	"-arch sm_90a -m 64 "



//--------------------- .note.nv.cuinfo           --------------------------
	.section	.note.nv.cuinfo,"",@"SHT_NOTE"
	.sectionflags	@"SHF_NOTE_NV_CUINFO"
        /*0018*/ 	.short	0x0002
        /*001a*/ 	.short	0x005a
        /*001c*/ 	.short	0x0082
	.zero		2


//--------------------- .nv.info                  --------------------------
	.section	.nv.info,"",@"SHT_CUDA_INFO"
	.align	4


	//----- nvinfo : EIATTR_REGCOUNT
	.align		4
        /*0000*/ 	.byte	0x04, 0x2f
        /*0002*/ 	.short	(.L_15 - .L_14)
	.align		4
.L_14:
        /*0004*/ 	.word	index@(_ZN7cutlass13device_kernelINS_4gemm6kernel13GemmUniversalIN4cute5tupleIJiiiiEEENS1_10collective13CollectiveMmaINS1_34MainloopSm90TmaGmmaWarpSpecializedILi7ENS5_IJNS4_1CILi1EEESB_SB_EEENS1_32KernelTmaWarpSpecializedPingpongEEENS5_IJNSA_ILi64EEENSA_ILi176EEENSA_ILi128EEEEEEaNS5_IJlSB_lEEEaSJ_NS4_8TiledMMAINS4_8MMA_AtomIJNS4_4SM904GMMA26MMA_64x16x32_S32S8S8_SS_TNEEEENS4_6LayoutISC_NS5_IJNSA_ILi0EEESR_SR_EEEEENS5_IJNS4_10UnderscoreESU_SU_EEEEENS4_13SM90_TMA_LOADENS4_14ComposedLayoutINS4_7SwizzleILi3ELi4ELi3EEENS4_18smem_ptr_flag_bitsILi8EEENSQ_INS5_IJNSA_ILi8EEESH_EEENS5_IJSH_SB_EEEEEEEvNS4_8identityESX_S17_vS18_EENS_8epilogue10collective6detail29Sm90TmaWarpSpecializedAdapterINS1B_15DefaultEpilogueIaSJ_SJ_NS1A_6thread17LinearCombinationIaLi1EiiLNS1F_9ScaleType4KindE0ELNS_15FloatRoundStyleE2EaEENS1_15EpilogueDefaultEEEEEvvEEEEvNT_6ParamsE)
        /*0008*/ 	.word	0x000000a8


	//----- nvinfo : EIATTR_FRAME_SIZE
	.align		4
.L_15:
        /*000c*/ 	.byte	0x04, 0x11
        /*000e*/ 	.short	(.L_17 - .L_16)
	.align		4
.L_16:
        /*0010*/ 	.word	index@(_ZN7cutlass13device_kernelINS_4gemm6kernel13GemmUniversalIN4cute5tupleIJiiiiEEENS1_10collective13CollectiveMmaINS1_34MainloopSm90TmaGmmaWarpSpecializedILi7ENS5_IJNS4_1CILi1EEESB_SB_EEENS1_32KernelTmaWarpSpecializedPingpongEEENS5_IJNSA_ILi64EEENSA_ILi176EEENSA_ILi128EEEEEEaNS5_IJlSB_lEEEaSJ_NS4_8TiledMMAINS4_8MMA_AtomIJNS4_4SM904GMMA26MMA_64x16x32_S32S8S8_SS_TNEEEENS4_6LayoutISC_NS5_IJNSA_ILi0EEESR_SR_EEEEENS5_IJNS4_10UnderscoreESU_SU_EEEEENS4_13SM90_TMA_LOADENS4_14ComposedLayoutINS4_7SwizzleILi3ELi4ELi3EEENS4_18smem_ptr_flag_bitsILi8EEENSQ_INS5_IJNSA_ILi8EEESH_EEENS5_IJSH_SB_EEEEEEEvNS4_8identityESX_S17_vS18_EENS_8epilogue10collective6detail29Sm90TmaWarpSpecializedAdapterINS1B_15DefaultEpilogueIaSJ_SJ_NS1A_6thread17LinearCombinationIaLi1EiiLNS1F_9ScaleType4KindE0ELNS_15FloatRoundStyleE2EaEENS1_15EpilogueDefaultEEEEEvvEEEEvNT_6ParamsE)
        /*0014*/ 	.word	0x00000008


	//----- nvinfo : EIATTR_MIN_STACK_SIZE
	.align		4
.L_17:
        /*0018*/ 	.byte	0x04, 0x12
        /*001a*/ 	.short	(.L_19 - .L_18)
	.align		4
.L_18:
        /*001c*/ 	.word	index@(_ZN7cutlass13device_kernelINS_4gemm6kernel13GemmUniversalIN4cute5tupleIJiiiiEEENS1_10collective13CollectiveMmaINS1_34MainloopSm90TmaGmmaWarpSpecializedILi7ENS5_IJNS4_1CILi1EEESB_SB_EEENS1_32KernelTmaWarpSpecializedPingpongEEENS5_IJNSA_ILi64EEENSA_ILi176EEENSA_ILi128EEEEEEaNS5_IJlSB_lEEEaSJ_NS4_8TiledMMAINS4_8MMA_AtomIJNS4_4SM904GMMA26MMA_64x16x32_S32S8S8_SS_TNEEEENS4_6LayoutISC_NS5_IJNSA_ILi0EEESR_SR_EEEEENS5_IJNS4_10UnderscoreESU_SU_EEEEENS4_13SM90_TMA_LOADENS4_14ComposedLayoutINS4_7SwizzleILi3ELi4ELi3EEENS4_18smem_ptr_flag_bitsILi8EEENSQ_INS5_IJNSA_ILi8EEESH_EEENS5_IJSH_SB_EEEEEEEvNS4_8identityESX_S17_vS18_EENS_8epilogue10collective6detail29Sm90TmaWarpSpecializedAdapterINS1B_15DefaultEpilogueIaSJ_SJ_NS1A_6thread17LinearCombinationIaLi1EiiLNS1F_9ScaleType4KindE0ELNS_15FloatRoundStyleE2EaEENS1_15EpilogueDefaultEEEEEvvEEEEvNT_6ParamsE)
        /*0020*/ 	.word	0x00000008
.L_19:


//--------------------- .nv.compat                --------------------------
	.section	.nv.compat,"",@"SHT_CUDA_COMPAT_INFO"
	.align	4
        /*0000*/ 	.byte	0x02, 0x09, 0x01, 0x00, 0x02, 0x02, 0x04, 0x00, 0x02, 0x05, 0x05, 0x00, 0x03, 0x07, 0x01, 0x01
        /*0010*/ 	.byte	0x02, 0x03, 0x01, 0x00, 0x02, 0x06, 0x01, 0x00, 0x04, 0x0b, 0x08, 0x00, 0x00, 0x00, 0x00, 0x00
        /*0020*/ 	.byte	0x00, 0x00, 0x00, 0x00


//--------------------- .nv.info._ZN7cutlass13device_kernelINS_4gemm6kernel13GemmUniversalIN4cute5tupleIJiiiiEEENS1_10collective13CollectiveMmaINS1_34MainloopSm90TmaGmmaWarpSpecializedILi7ENS5_IJNS4_1CILi1EEESB_SB_EEENS1_32KernelTmaWarpSpecializedPingpongEEENS5_IJNSA_ILi64EEENSA_ILi176EEENSA_ILi128EEEEEEaNS5_IJlSB_lEEEaSJ_NS4_8TiledMMAINS4_8MMA_AtomIJNS4_4SM904GMMA26MMA_64x16x32_S32S8S8_SS_TNEEEENS4_6LayoutISC_NS5_IJNSA_ILi0EEESR_SR_EEEEENS5_IJNS4_10UnderscoreESU_SU_EEEEENS4_13SM90_TMA_LOADENS4_14ComposedLayoutINS4_7SwizzleILi3ELi4ELi3EEENS4_18smem_ptr_flag_bitsILi8EEENSQ_INS5_IJNSA_ILi8EEESH_EEENS5_IJSH_SB_EEEEEEEvNS4_8identityESX_S17_vS18_EENS_8epilogue10collective6detail29Sm90TmaWarpSpecializedAdapterINS1B_15DefaultEpilogueIaSJ_SJ_NS1A_6thread17LinearCombinationIaLi1EiiLNS1F_9ScaleType4KindE0ELNS_15FloatRoundStyleE2EaEENS1_15EpilogueDefaultEEEEEvvEEEEvNT_6ParamsE --------------------------
	.section	.nv.info._ZN7cutlass13device_kernelINS_4gemm6kernel13GemmUniversalIN4cute5tupleIJiiiiEEENS1_10collective13CollectiveMmaINS1_34MainloopSm90TmaGmmaWarpSpecializedILi7ENS5_IJNS4_1CILi1EEESB_SB_EEENS1_32KernelTmaWarpSpecializedPingpongEEENS5_IJNSA_ILi64EEENSA_ILi176EEENSA_ILi128EEEEEEaNS5_IJlSB_lEEEaSJ_NS4_8TiledMMAINS4_8MMA_AtomIJNS4_4SM904GMMA26MMA_64x16x32_S32S8S8_SS_TNEEEENS4_6LayoutISC_NS5_IJNSA_ILi0EEESR_SR_EEEEENS5_IJNS4_10UnderscoreESU_SU_EEEEENS4_13SM90_TMA_LOADENS4_14ComposedLayoutINS4_7SwizzleILi3ELi4ELi3EEENS4_18smem_ptr_flag_bitsILi8EEENSQ_INS5_IJNSA_ILi8EEESH_EEENS5_IJSH_SB_EEEEEEEvNS4_8identityESX_S17_vS18_EENS_8epilogue10collective6detail29Sm90TmaWarpSpecializedAdapterINS1B_15DefaultEpilogueIaSJ_SJ_NS1A_6thread17LinearCombinationIaLi1EiiLNS1F_9ScaleType4KindE0ELNS_15FloatRoundStyleE2EaEENS1_15EpilogueDefaultEEEEEvvEEEEvNT_6ParamsE,"",@"SHT_CUDA_INFO"
	.sectionflags	@""
	.align	4


	//----- nvinfo : EIATTR_CUDA_API_VERSION
	.align		4
        /*0000*/ 	.byte	0x04, 0x37
        /*0002*/ 	.short	(.L_21 - .L_20)
.L_20:
        /*0004*/ 	.word	0x00000082


	//----- nvinfo : EIATTR_KPARAM_INFO
	.align		4
.L_21:
        /*0008*/ 	.byte	0x04, 0x17
        /*000a*/ 	.short	(.L_23 - .L_22)
.L_22:
        /*000c*/ 	.word	0x00000000
        /*0010*/ 	.short	0x0000
        /*0012*/ 	.short	0x0070
        /*0014*/ 	.byte	0x00, 0xf0, 0x01, 0x10


	//----- nvinfo : EIATTR_SPARSE_MMA_MASK
	.align		4
.L_23:
        /*0018*/ 	.byte	0x03, 0x50
        /*001a*/ 	.short	0x0000


	//----- nvinfo : EIATTR_MAXREG_COUNT
	.align		4
        /*001c*/ 	.byte	0x03, 0x1b
        /*001e*/ 	.short	0x00a8


	//----- nvinfo : EIATTR_NUM_BARRIERS
	.align		4
        /*0020*/ 	.byte	0x02, 0x4c
        /*0022*/ 	.byte	0x01
	.zero		1


	//----- nvinfo : EIATTR_EXTERNS
	.align		4
        /*0024*/ 	.byte	0x04, 0x0f
        /*0026*/ 	.short	(.L_25 - .L_24)


	//   ....[0]....
	.align		4
.L_24:
        /*0028*/ 	.word	index@(__assertfail)


	//----- nvinfo : EIATTR_ANNOTATIONS
	.align		4
.L_25:
        /*002c*/ 	.byte	0x04, 0x55
        /*002e*/ 	.short	(.L_27 - .L_26)


	//   ....[0]....
.L_26:
        /*0030*/ 	.word	0x00000001
        /*0034*/ 	.byte	0x30, 0x0b, 0x00, 0x00, 0x01, 0x00, 0x00, 0x00, 0x70, 0x12, 0x00, 0x00, 0x01, 0x00, 0x00, 0x00
        /*0044*/ 	.byte	0x70, 0x89, 0x00, 0x00, 0x01, 0x00, 0x00, 0x00, 0x10, 0x95, 0x00, 0x00


	//----- nvinfo : EIATTR_MERCURY_ISA_VERSION
	.align		4
.L_27:
        /*0050*/ 	.byte	0x03, 0x5f
        /*0052*/ 	.short	0x0101


	//----- nvinfo : EIATTR_INT_WARP_WIDE_INSTR_OFFSETS
	.align		4
        /*0054*/ 	.byte	0x04, 0x31
        /*0056*/ 	.short	(.L_29 - .L_28)


	//   ....[0]....
.L_28:
        /*0058*/ 	.word	0x00000490


	//   ....[1]....
        /*005c*/ 	.word	0x000004b0


	//   ....[2]....
        /*0060*/ 	.word	0x00000530


	//   ....[3]....
        /*0064*/ 	.word	0x00000540


	//   ....[4]....
        /*0068*/ 	.word	0x00000550


	//   ....[5]....
        /*006c*/ 	.word	0x00000570


	//   ....[6]....
        /*0070*/ 	.word	0x000005c0


	//   ....[7]....
        /*0074*/ 	.word	0x000005e0


	//----- nvinfo : EIATTR_COOP_GROUP_MASK_REGIDS
	.align		4
.L_29:
        /*0078*/ 	.byte	0x04, 0x29
        /*007a*/ 	.short	(.L_31 - .L_30)


	//   ....[0]....
.L_30:
        /*007c*/ 	.word	0xffffffff


	//   ....[1]....
        /*0080*/ 	.word	0xffffffff


	//   ....[2]....
        /*0084*/ 	.word	0xffffffff


	//   ....[3]....
        /*0088*/ 	.word	0xffffffff


	//   ....[4]....
        /*008c*/ 	.word	0xffffffff


	//   ....[5]....
        /*0090*/ 	.word	0xffffffff


	//----- nvinfo : EIATTR_COOP_GROUP_INSTR_OFFSETS
	.align		4
.L_31:
        /*0094*/ 	.byte	0x04, 0x28
        /*0096*/ 	.short	(.L_33 - .L_32)


	//   ....[0]....
.L_32:
        /*0098*/ 	.word	0x00000070


	//   ....[1]....
        /*009c*/ 	.word	0x00000080


	//   ....[2]....
        /*00a0*/ 	.word	0x00000140


	//   ....[3]....
        /*00a4*/ 	.word	0x00000330


	//   ....[4]....
        /*00a8*/ 	.word	0x00000370


	//   ....[5]....
        /*00ac*/ 	.word	0x000003b0


	//----- nvinfo : EIATTR_REG_RECONFIG
	.align		4
.L_33:
        /*00b0*/ 	.byte	0x01, 0x54
	.zero		2


	//----- nvinfo : EIATTR_SYSCALL_OFFSETS
	.align		4
        /*00b4*/ 	.byte	0x04, 0x46
        /*00b6*/ 	.short	(.L_35 - .L_34)


	//   ....[0]....
.L_34:
        /*00b8*/ 	.word	0x00001690


	//----- nvinfo : EIATTR_MBARRIER_INSTR_OFFSETS
	.align		4
.L_35:
        /*00bc*/ 	.byte	0x04, 0x39
        /*00be*/ 	.short	(.L_37 - .L_36)


	//   ....[0]....
.L_36:
        /*00c0*/ 	.word	0x00000240
        /*00c4*/ 	.word	0x000000ff
        /*00c8*/ 	.word	0x00000000
        /*00cc*/ 	.short	0x0100
        /*00ce*/ 	.byte	0x08
	.zero		1


	//   ....[1]....
        /*00d0*/ 	.word	0x00000250
        /*00d4*/ 	.word	0x000000ff
        /*00d8*/ 	.word	0x00000038
        /*00dc*/ 	.short	0x0100
        /*00de*/ 	.byte	0x08
	.zero		1


	//   ....[2]....
        /*00e0*/ 	.word	0x00000260
        /*00e4*/ 	.word	0x000000ff
        /*00e8*/ 	.word	0x00000008
        /*00ec*/ 	.short	0x0100
        /*00ee*/ 	.byte	0x08
	.zero		1


	//   ....[3]....
        /*00f0*/ 	.word	0x00000270
        /*00f4*/ 	.word	0x000000ff
        /*00f8*/ 	.word	0x00000040
        /*00fc*/ 	.short	0x0100
        /*00fe*/ 	.byte	0x08
	.zero		1


	//   ....[4]....
        /*0100*/ 	.word	0x00000280
        /*0104*/ 	.word	0x000000ff
        /*0108*/ 	.word	0x00000010
        /*010c*/ 	.short	0x0100
        /*010e*/ 	.byte	0x08
	.zero		1


	//   ....[5]....
        /*0110*/ 	.word	0x00000290
        /*0114*/ 	.word	0x000000ff
        /*0118*/ 	.word	0x00000048
        /*011c*/ 	.short	0x0100
        /*011e*/ 	.byte	0x08
	.zero		1


	//   ....[6]....
        /*0120*/ 	.word	0x000002a0
        /*0124*/ 	.word	0x000000ff
        /*0128*/ 	.word	0x00000018
        /*012c*/ 	.short	0x0100
        /*012e*/ 	.byte	0x08
	.zero		1


	//   ....[7]....
        /*0130*/ 	.word	0x000002b0
        /*0134*/ 	.word	0x000000ff
        /*0138*/ 	.word	0x00000050
        /*013c*/ 	.short	0x0100
        /*013e*/ 	.byte	0x08
	.zero		1


	//   ....[8]....
        /*0140*/ 	.word	0x000002c0
        /*0144*/ 	.word	0x000000ff
        /*0148*/ 	.word	0x00000020
        /*014c*/ 	.short	0x0100
        /*014e*/ 	.byte	0x08
	.zero		1


	//   ....[9]....
        /*0150*/ 	.word	0x000002d0
        /*0154*/ 	.word	0x000000ff
        /*0158*/ 	.word	0x00000058
        /*015c*/ 	.short	0x0100
        /*015e*/ 	.byte	0x08
	.zero		1


	//   ....[10]....
        /*0160*/ 	.word	0x000002e0
        /*0164*/ 	.word	0x000000ff
        /*0168*/ 	.word	0x00000028
        /*016c*/ 	.short	0x0100
        /*016e*/ 	.byte	0x08
	.zero		1


	//   ....[11]....
        /*0170*/ 	.word	0x000002f0
        /*0174*/ 	.word	0x000000ff
        /*0178*/ 	.word	0x00000060
        /*017c*/ 	.short	0x0100
        /*017e*/ 	.byte	0x08
	.zero		1


	//   ....[12]....
        /*0180*/ 	.word	0x00000300
        /*0184*/ 	.word	0x000000ff
        /*0188*/ 	.word	0x00000030
        /*018c*/ 	.short	0x0100
        /*018e*/ 	.byte	0x08
	.zero		1


	//   ....[13]....
        /*0190*/ 	.word	0x00000310
        /*0194*/ 	.word	0x000000ff
        /*0198*/ 	.word	0x00000068
        /*019c*/ 	.short	0x0100
        /*019e*/ 	.byte	0x08
	.zero		1


	//   ....[14]....
        /*01a0*/ 	.word	0x00000620
        /*01a4*/ 	.word	0x000000ff
        /*01a8*/ 	.word	0x000000a0
        /*01ac*/ 	.short	0x0100
        /*01ae*/ 	.byte	0x08
	.zero		1


	//   ....[15]....
        /*01b0*/ 	.word	0x00000690
        /*01b4*/ 	.word	0x000000ff
        /*01b8*/ 	.word	0x000000a8
        /*01bc*/ 	.short	0x0100
        /*01be*/ 	.byte	0x08
	.zero		1


	//   ....[16]....
        /*01c0*/ 	.word	0x000006b0
        /*01c4*/ 	.word	0x000000ff
        /*01c8*/ 	.word	0x00000080
        /*01cc*/ 	.short	0x0100
        /*01ce*/ 	.byte	0x09
	.zero		1


	//   ....[17]....
        /*01d0*/ 	.word	0x000006c0
        /*01d4*/ 	.word	0x000000ff
        /*01d8*/ 	.word	0x00000088
        /*01dc*/ 	.short	0x0100
        /*01de*/ 	.byte	0x09
	.zero		1


	//   ....[18]....
        /*01e0*/ 	.word	0x000006d0
        /*01e4*/ 	.word	0x000000ff
        /*01e8*/ 	.word	0x00000090
        /*01ec*/ 	.short	0x0100
        /*01ee*/ 	.byte	0x09
	.zero		1


	//   ....[19]....
        /*01f0*/ 	.word	0x000006e0
        /*01f4*/ 	.word	0x000000ff
        /*01f8*/ 	.word	0x00000098
        /*01fc*/ 	.short	0x0100
        /*01fe*/ 	.byte	0x09
	.zero		1


	//   ....[20]....
        /*0200*/ 	.word	0x00001550
        /*0204*/ 	.word	0x000000ff
        /*0208*/ 	.word	0xfffffff8
        /*020c*/ 	.short	0x010a
        /*020e*/ 	.byte	0x2b
	.zero		1


	//   ....[21]....
        /*0210*/ 	.word	0x00001720
        /*0214*/ 	.word	0x00000003
        /*0218*/ 	.word	0x00000000
        /*021c*/ 	.short	0x010a
        /*021e*/ 	.byte	0x3f
	.zero		1


	//   ....[22]....
        /*0220*/ 	.word	0x00001780
        /*0224*/ 	.word	0x00000003
        /*0228*/ 	.word	0x00000000
        /*022c*/ 	.short	0x010a
        /*022e*/ 	.byte	0x3f
	.zero		1


	//   ....[23]....
        /*0230*/ 	.word	0x000029e0
        /*0234*/ 	.word	0x000000ff
        /*0238*/ 	.word	0x00000000
        /*023c*/ 	.short	0x010a
        /*023e*/ 	.byte	0x08
	.zero		1


	//   ....[24]....
        /*0240*/ 	.word	0x00002a20
        /*0244*/ 	.word	0x000000ff
        /*0248*/ 	.word	0x00000000
        /*024c*/ 	.short	0x010a
        /*024e*/ 	.byte	0x08
	.zero		1


	//   ....[25]....
        /*0250*/ 	.word	0x00003b80
        /*0254*/ 	.word	0x000000ff
        /*0258*/ 	.word	0x00000000
        /*025c*/ 	.short	0x0101
        /*025e*/ 	.byte	0x08
	.zero		1


	//   ....[26]....
        /*0260*/ 	.word	0x00003c80
        /*0264*/ 	.word	0x00000003
        /*0268*/ 	.word	0x00000000
        /*026c*/ 	.short	0x0101
        /*026e*/ 	.byte	0x29
	.zero		1


	//   ....[27]....
        /*0270*/ 	.word	0x00003d70
        /*0274*/ 	.word	0x000000ff
        /*0278*/ 	.word	0x00000000
        /*027c*/ 	.short	0x0101
        /*027e*/ 	.byte	0x04
	.zero		1


	//   ....[28]....
        /*0280*/ 	.word	0x00003de0
        /*0284*/ 	.word	0x000000ff
        /*0288*/ 	.word	0x00000008
        /*028c*/ 	.short	0x010a
        /*028e*/ 	.byte	0x2b
	.zero		1


	//   ....[29]....
        /*0290*/ 	.word	0x000089b0
        /*0294*/ 	.word	0x00000000
        /*0298*/ 	.word	0x00000000
        /*029c*/ 	.short	0x0101
        /*029e*/ 	.byte	0x29
	.zero		1


	//   ....[30]....
        /*02a0*/ 	.word	0x00009280
        /*02a4*/ 	.word	0x0000000b
        /*02a8*/ 	.word	0x00000038
        /*02ac*/ 	.short	0x010a
        /*02ae*/ 	.byte	0x3f
	.zero		1


	//   ....[31]....
        /*02b0*/ 	.word	0x00009670
        /*02b4*/ 	.word	0x00000006
        /*02b8*/ 	.word	0x000000a8
        /*02bc*/ 	.short	0x0101
        /*02be*/ 	.byte	0x3f
	.zero		1


	//   ....[32]....
        /*02c0*/ 	.word	0x00009d80
        /*02c4*/ 	.word	0x00000007
        /*02c8*/ 	.word	0x00000000
        /*02cc*/ 	.short	0x010a
        /*02ce*/ 	.byte	0x3f
	.zero		1


	//   ....[33]....
        /*02d0*/ 	.word	0x00009e00
        /*02d4*/ 	.word	0x00000006
        /*02d8*/ 	.word	0x00000000
        /*02dc*/ 	.short	0x010a
        /*02de*/ 	.byte	0x3f
	.zero		1


	//   ....[34]....
        /*02e0*/ 	.word	0x00009e90
        /*02e4*/ 	.word	0x00000007
        /*02e8*/ 	.word	0x00000000
        /*02ec*/ 	.short	0x010a
        /*02ee*/ 	.byte	0x3f
	.zero		1


	//   ....[35]....
        /*02f0*/ 	.word	0x00009f20
        /*02f4*/ 	.word	0x00000006
        /*02f8*/ 	.word	0x00000000
        /*02fc*/ 	.short	0x010a
        /*02fe*/ 	.byte	0x3f
	.zero		1


	//   ....[36]....
        /*0300*/ 	.word	0x00009fb0
        /*0304*/ 	.word	0x00000007
        /*0308*/ 	.word	0x00000000
        /*030c*/ 	.short	0x010a
        /*030e*/ 	.byte	0x3f
	.zero		1


	//   ....[37]....
        /*0310*/ 	.word	0x0000a040
        /*0314*/ 	.word	0x00000006
        /*0318*/ 	.word	0x00000000
        /*031c*/ 	.short	0x010a
        /*031e*/ 	.byte	0x3f
	.zero		1


	//   ....[38]....
        /*0320*/ 	.word	0x0000a0d0
        /*0324*/ 	.word	0x00000005
        /*0328*/ 	.word	0x00000000
        /*032c*/ 	.short	0x010a
        /*032e*/ 	.byte	0x3f
	.zero		1


	//   ....[39]....
        /*0330*/ 	.word	0x0000a140
        /*0334*/ 	.word	0x00000003
        /*0338*/ 	.word	0xfffffff8
        /*033c*/ 	.short	0x010a
        /*033e*/ 	.byte	0x3f
	.zero		1


	//   ....[40]....
        /*0340*/ 	.word	0x0000a190
        /*0344*/ 	.word	0x00000003
        /*0348*/ 	.word	0x00000000
        /*034c*/ 	.short	0x010a
        /*034e*/ 	.byte	0x3f
	.zero		1


	//   ....[41]....
        /*0350*/ 	.word	0x0000a1f0
        /*0354*/ 	.word	0x00000004
        /*0358*/ 	.word	0x00000000
        /*035c*/ 	.short	0x010a
        /*035e*/ 	.byte	0x3f
	.zero		1


	//   ....[42]....
        /*0360*/ 	.word	0x0000a250
        /*0364*/ 	.word	0x00000003
        /*0368*/ 	.word	0x00000008
        /*036c*/ 	.short	0x010a
        /*036e*/ 	.byte	0x3f
	.zero		1


	//   ....[43]....
        /*0370*/ 	.word	0x0000a320
        /*0374*/ 	.word	0x0000000b
        /*0378*/ 	.word	0x00000038
        /*037c*/ 	.short	0x010a
        /*037e*/ 	.byte	0x3f
	.zero		1


	//   ....[44]....
        /*0380*/ 	.word	0x0000a3f0
        /*0384*/ 	.word	0x00000007
        /*0388*/ 	.word	0x00000000
        /*038c*/ 	.short	0x010a
        /*038e*/ 	.byte	0x3f
	.zero		1


	//   ....[45]....
        /*0390*/ 	.word	0x0000a440
        /*0394*/ 	.word	0x00000006
        /*0398*/ 	.word	0x00000000
        /*039c*/ 	.short	0x010a
        /*039e*/ 	.byte	0x3f
	.zero		1


	//   ....[46]....
        /*03a0*/ 	.word	0x0000a490
        /*03a4*/ 	.word	0x00000007
        /*03a8*/ 	.word	0x00000000
        /*03ac*/ 	.short	0x010a
        /*03ae*/ 	.byte	0x3f
	.zero		1


	//   ....[47]....
        /*03b0*/ 	.word	0x0000a4e0
        /*03b4*/ 	.word	0x00000006
        /*03b8*/ 	.word	0x00000000
        /*03bc*/ 	.short	0x010a
        /*03be*/ 	.byte	0x3f
	.zero		1


	//   ....[48]....
        /*03c0*/ 	.word	0x0000a530
        /*03c4*/ 	.word	0x00000007
        /*03c8*/ 	.word	0x00000000
        /*03cc*/ 	.short	0x010a
        /*03ce*/ 	.byte	0x3f
	.zero		1


	//   ....[49]....
        /*03d0*/ 	.word	0x0000a580
        /*03d4*/ 	.word	0x00000006
        /*03d8*/ 	.word	0x00000000
        /*03dc*/ 	.short	0x010a
        /*03de*/ 	.byte	0x3f
	.zero		1


	//----- nvinfo : EIATTR_NUM_MBARRIERS
	.align		4
.L_37:
        /*03e0*/ 	.byte	0x03, 0x38
        /*03e2*/ 	.short	0x0014


	//----- nvinfo : EIATTR_EXIT_INSTR_OFFSETS
	.align		4
        /*03e4*/ 	.byte	0x04, 0x1c
        /*03e6*/ 	.short	(.L_39 - .L_38)


	//   ....[0]....
.L_38:
        /*03e8*/ 	.word	0x00001200


	//   ....[1]....
        /*03ec*/ 	.word	0x00001260


	//   ....[2]....
        /*03f0*/ 	.word	0x00008fb0


	//   ....[3]....
        /*03f4*/ 	.word	0x00008fe0


	//   ....[4]....
        /*03f8*/ 	.word	0x0000a120


	//----- nvinfo : EIATTR_MAX_THREADS
	.align		4
.L_39:
        /*03fc*/ 	.byte	0x04, 0x05
        /*03fe*/ 	.short	(.L_41 - .L_40)
.L_40:
        /*0400*/ 	.word	0x00000180
        /*0404*/ 	.word	0x00000001
        /*0408*/ 	.word	0x00000001


	//----- nvinfo : EIATTR_CRS_STACK_SIZE
	.align		4
.L_41:
        /*040c*/ 	.byte	0x04, 0x1e
        /*040e*/ 	.short	(.L_43 - .L_42)
.L_42:
        /*0410*/ 	.word	0x00000000


	//----- nvinfo : EIATTR_CBANK_PARAM_SIZE
	.align		4
.L_43:
        /*0414*/ 	.byte	0x03, 0x19
        /*0416*/ 	.short	0x0470


	//----- nvinfo : EIATTR_PARAM_CBANK
	.align		4
        /*0418*/ 	.byte	0x04, 0x0a
        /*041a*/ 	.short	(.L_45 - .L_44)
	.align		4
.L_44:
        /*041c*/ 	.word	index@(.nv.constant0._ZN7cutlass13device_kernelINS_4gemm6kernel13GemmUniversalIN4cute5tupleIJiiiiEEENS1_10collective13CollectiveMmaINS1_34MainloopSm90TmaGmmaWarpSpecializedILi7ENS5_IJNS4_1CILi1EEESB_SB_EEENS1_32KernelTmaWarpSpecializedPingpongEEENS5_IJNSA_ILi64EEENSA_ILi176EEENSA_ILi128EEEEEEaNS5_IJlSB_lEEEaSJ_NS4_8TiledMMAINS4_8MMA_AtomIJNS4_4SM904GMMA26MMA_64x16x32_S32S8S8_SS_TNEEEENS4_6LayoutISC_NS5_IJNSA_ILi0EEESR_SR_EEEEENS5_IJNS4_10UnderscoreESU_SU_EEEEENS4_13SM90_TMA_LOADENS4_14ComposedLayoutINS4_7SwizzleILi3ELi4ELi3EEENS4_18smem_ptr_flag_bitsILi8EEENSQ_INS5_IJNSA_ILi8EEESH_EEENS5_IJSH_SB_EEEEEEEvNS4_8identityESX_S17_vS18_EENS_8epilogue10collective6detail29Sm90TmaWarpSpecializedAdapterINS1B_15DefaultEpilogueIaSJ_SJ_NS1A_6thread17LinearCombinationIaLi1EiiLNS1F_9ScaleType4KindE0ELNS_15FloatRoundStyleE2EaEENS1_15EpilogueDefaultEEEEEvvEEEEvNT_6ParamsE)
        /*0420*/ 	.short	0x0210
        /*0422*/ 	.short	0x0470


	//----- nvinfo : EIATTR_SW_WAR
	.align		4
.L_45:
        /*0424*/ 	.byte	0x04, 0x36
        /*0426*/ 	.short	(.L_47 - .L_46)
.L_46:
        /*0428*/ 	.word	0x00000008
.L_47:


//--------------------- .nv.callgraph             --------------------------
	.section	.nv.callgraph,"",@"SHT_CUDA_CALLGRAPH"
	.align	4
	.sectionentsize	8
	.align		4
        /*0000*/ 	.word	0x00000000
	.align		4
        /*0004*/ 	.word	0xffffffff
	.align		4
        /*0008*/ 	.word	index@(_ZN7cutlass13device_kernelINS_4gemm6kernel13GemmUniversalIN4cute5tupleIJiiiiEEENS1_10collective13CollectiveMmaINS1_34MainloopSm90TmaGmmaWarpSpecializedILi7ENS5_IJNS4_1CILi1EEESB_SB_EEENS1_32KernelTmaWarpSpecializedPingpongEEENS5_IJNSA_ILi64EEENSA_ILi176EEENSA_ILi128EEEEEEaNS5_IJlSB_lEEEaSJ_NS4_8TiledMMAINS4_8MMA_AtomIJNS4_4SM904GMMA26MMA_64x16x32_S32S8S8_SS_TNEEEENS4_6LayoutISC_NS5_IJNSA_ILi0EEESR_SR_EEEEENS5_IJNS4_10UnderscoreESU_SU_EEEEENS4_13SM90_TMA_LOADENS4_14ComposedLayoutINS4_7SwizzleILi3ELi4ELi3EEENS4_18smem_ptr_flag_bitsILi8EEENSQ_INS5_IJNSA_ILi8EEESH_EEENS5_IJSH_SB_EEEEEEEvNS4_8identityESX_S17_vS18_EENS_8epilogue10collective6detail29Sm90TmaWarpSpecializedAdapterINS1B_15DefaultEpilogueIaSJ_SJ_NS1A_6thread17LinearCombinationIaLi1EiiLNS1F_9ScaleType4KindE0ELNS_15FloatRoundStyleE2EaEENS1_15EpilogueDefaultEEEEEvvEEEEvNT_6ParamsE)
	.align		4
        /*000c*/ 	.word	index@(__assertfail)
	.align		4
        /*0010*/ 	.word	0x00000000
	.align		4
        /*0014*/ 	.word	0xfffffffe
	.align		4
        /*0018*/ 	.word	0x00000000
	.align		4
        /*001c*/ 	.word	0xfffffffd
	.align		4
        /*0020*/ 	.word	0x00000000
	.align		4
        /*0024*/ 	.word	0xfffffffc


//--------------------- .nv.constant4             --------------------------
	.section	.nv.constant4,"a",@progbits
	.align	8
	.align		8
.nv.constant4:
        /*0000*/ 	.dword	__assertfail
	.align		8
        /*0008*/ 	.dword	__unnamed_1
	.align		8
        /*0010*/ 	.dword	_ZN40_INTERNAL_bb0a0d5c_4_k_cu_fc64f0f2_157734cuda3std3__45__cpo5beginE
	.align		8
        /*0018*/ 	.dword	_ZN40_INTERNAL_bb0a0d5c_4_k_cu_fc64f0f2_157734cuda3std3__45__cpo3endE
	.align		8
        /*0020*/ 	.dword	_ZN40_INTERNAL_bb0a0d5c_4_k_cu_fc64f0f2_157734cuda3std3__45__cpo6cbeginE
	.align		8
        /*0028*/ 	.dword	_ZN40_INTERNAL_bb0a0d5c_4_k_cu_fc64f0f2_157734cuda3std3__45__cpo4cendE
	.align		8
        /*0030*/ 	.dword	_ZN40_INTERNAL_bb0a0d5c_4_k_cu_fc64f0f2_157734cuda3std3__442_GLOBAL__N__bb0a0d5c_4_k_cu_fc64f0f2_157736ignoreE
	.align		8
        /*0038*/ 	.dword	_ZN40_INTERNAL_bb0a0d5c_4_k_cu_fc64f0f2_157734cuda3std3__419piecewise_constructE
	.align		8
        /*0040*/ 	.dword	_ZN40_INTERNAL_bb0a0d5c_4_k_cu_fc64f0f2_157734cuda3std3__48in_placeE
	.align		8
        /*0048*/ 	.dword	_ZN40_INTERNAL_bb0a0d5c_4_k_cu_fc64f0f2_157734cuda3std6ranges3__45__cpo4swapE
	.align		8
        /*0050*/ 	.dword	_ZN40_INTERNAL_bb0a0d5c_4_k_cu_fc64f0f2_157734cuda3std6ranges3__45__cpo9iter_moveE
	.align		8
        /*0058*/ 	.dword	_ZN40_INTERNAL_bb0a0d5c_4_k_cu_fc64f0f2_157734cute7productE
	.align		8
        /*0060*/ 	.dword	_ZN40_INTERNAL_bb0a0d5c_4_k_cu_fc64f0f2_157734cute1_E
	.align		8
        /*0068*/ 	.dword	$str$22
	.align		8
        /*0070*/ 	.dword	$str$23


//--------------------- .text._ZN7cutlass13device_kernelINS_4gemm6kernel13GemmUniversalIN4cute5tupleIJiiiiEEENS1_10collective13CollectiveMmaINS1_34MainloopSm90TmaGmmaWarpSpecializedILi7ENS5_IJNS4_1CILi1EEESB_SB_EEENS1_32KernelTmaWarpSpecializedPingpongEEENS5_IJNSA_ILi64EEENSA_ILi176EEENSA_ILi128EEEEEEaNS5_IJlSB_lEEEaSJ_NS4_8TiledMMAINS4_8MMA_AtomIJNS4_4SM904GMMA26MMA_64x16x32_S32S8S8_SS_TNEEEENS4_6LayoutISC_NS5_IJNSA_ILi0EEESR_SR_EEEEENS5_IJNS4_10UnderscoreESU_SU_EEEEENS4_13SM90_TMA_LOADENS4_14ComposedLayoutINS4_7SwizzleILi3ELi4ELi3EEENS4_18smem_ptr_flag_bitsILi8EEENSQ_INS5_IJNSA_ILi8EEESH_EEENS5_IJSH_SB_EEEEEEEvNS4_8identityESX_S17_vS18_EENS_8epilogue10collective6detail29Sm90TmaWarpSpecializedAdapterINS1B_15DefaultEpilogueIaSJ_SJ_NS1A_6thread17LinearCombinationIaLi1EiiLNS1F_9ScaleType4KindE0ELNS_15FloatRoundStyleE2EaEENS1_15EpilogueDefaultEEEEEvvEEEEvNT_6ParamsE --------------------------
	.section	.text._ZN7cutlass13device_kernelINS_4gemm6kernel13GemmUniversalIN4cute5tupleIJiiiiEEENS1_10collective13CollectiveMmaINS1_34MainloopSm90TmaGmmaWarpSpecializedILi7ENS5_IJNS4_1CILi1EEESB_SB_EEENS1_32KernelTmaWarpSpecializedPingpongEEENS5_IJNSA_ILi64EEENSA_ILi176EEENSA_ILi128EEEEEEaNS5_IJlSB_lEEEaSJ_NS4_8TiledMMAINS4_8MMA_AtomIJNS4_4SM904GMMA26MMA_64x16x32_S32S8S8_SS_TNEEEENS4_6LayoutISC_NS5_IJNSA_ILi0EEESR_SR_EEEEENS5_IJNS4_10UnderscoreESU_SU_EEEEENS4_13SM90_TMA_LOADENS4_14ComposedLayoutINS4_7SwizzleILi3ELi4ELi3EEENS4_18smem_ptr_flag_bitsILi8EEENSQ_INS5_IJNSA_ILi8EEESH_EEENS5_IJSH_SB_EEEEEEEvNS4_8identityESX_S17_vS18_EENS_8epilogue10collective6detail29Sm90TmaWarpSpecializedAdapterINS1B_15DefaultEpilogueIaSJ_SJ_NS1A_6thread17LinearCombinationIaLi1EiiLNS1F_9ScaleType4KindE0ELNS_15FloatRoundStyleE2EaEENS1_15EpilogueDefaultEEEEEvvEEEEvNT_6ParamsE,"ax",@progbits
	.align	128
.text._ZN7cutlass13device_kernelINS_4gemm6kernel13GemmUniversalIN4cute5tupleIJiiiiEEENS1_10collective13CollectiveMmaINS1_34MainloopSm90TmaGmmaWarpSpecializedILi7ENS5_IJNS4_1CILi1EEESB_SB_EEENS1_32KernelTmaWarpSpecializedPingpongEEENS5_IJNSA_ILi64EEENSA_ILi176EEENSA_ILi128EEEEEEaNS5_IJlSB_lEEEaSJ_NS4_8TiledMMAINS4_8MMA_AtomIJNS4_4SM904GMMA26MMA_64x16x32_S32S8S8_SS_TNEEEENS4_6LayoutISC_NS5_IJNSA_ILi0EEESR_SR_EEEEENS5_IJNS4_10UnderscoreESU_SU_EEEEENS4_13SM90_TMA_LOADENS4_14ComposedLayoutINS4_7SwizzleILi3ELi4ELi3EEENS4_18smem_ptr_flag_bitsILi8EEENSQ_INS5_IJNSA_ILi8EEESH_EEENS5_IJSH_SB_EEEEEEEvNS4_8identityESX_S17_vS18_EENS_8epilogue10collective6detail29Sm90TmaWarpSpecializedAdapterINS1B_15DefaultEpilogueIaSJ_SJ_NS1A_6thread17LinearCombinationIaLi1EiiLNS1F_9ScaleType4KindE0ELNS_15FloatRoundStyleE2EaEENS1_15EpilogueDefaultEEEEEvvEEEEvNT_6ParamsE:
        .type           _ZN7cutlass13device_kernelINS_4gemm6kernel13GemmUniversalIN4cute5tupleIJiiiiEEENS1_10collective13CollectiveMmaINS1_34MainloopSm90TmaGmmaWarpSpecializedILi7ENS5_IJNS4_1CILi1EEESB_SB_EEENS1_32KernelTmaWarpSpecializedPingpongEEENS5_IJNSA_ILi64EEENSA_ILi176EEENSA_ILi128EEEEEEaNS5_IJlSB_lEEEaSJ_NS4_8TiledMMAINS4_8MMA_AtomIJNS4_4SM904GMMA26MMA_64x16x32_S32S8S8_SS_TNEEEENS4_6LayoutISC_NS5_IJNSA_ILi0EEESR_SR_EEEEENS5_IJNS4_10UnderscoreESU_SU_EEEEENS4_13SM90_TMA_LOADENS4_14ComposedLayoutINS4_7SwizzleILi3ELi4ELi3EEENS4_18smem_ptr_flag_bitsILi8EEENSQ_INS5_IJNSA_ILi8EEESH_EEENS5_IJSH_SB_EEEEEEEvNS4_8identityESX_S17_vS18_EENS_8epilogue10collective6detail29Sm90TmaWarpSpecializedAdapterINS1B_15DefaultEpilogueIaSJ_SJ_NS1A_6thread17LinearCombinationIaLi1EiiLNS1F_9ScaleType4KindE0ELNS_15FloatRoundStyleE2EaEENS1_15EpilogueDefaultEEEEEvvEEEEvNT_6ParamsE,@function
        .size           _ZN7cutlass13device_kernelINS_4gemm6kernel13GemmUniversalIN4cute5tupleIJiiiiEEENS1_10collective13CollectiveMmaINS1_34MainloopSm90TmaGmmaWarpSpecializedILi7ENS5_IJNS4_1CILi1EEESB_SB_EEENS1_32KernelTmaWarpSpecializedPingpongEEENS5_IJNSA_ILi64EEENSA_ILi176EEENSA_ILi128EEEEEEaNS5_IJlSB_lEEEaSJ_NS4_8TiledMMAINS4_8MMA_AtomIJNS4_4SM904GMMA26MMA_64x16x32_S32S8S8_SS_TNEEEENS4_6LayoutISC_NS5_IJNSA_ILi0EEESR_SR_EEEEENS5_IJNS4_10UnderscoreESU_SU_EEEEENS4_13SM90_TMA_LOADENS4_14ComposedLayoutINS4_7SwizzleILi3ELi4ELi3EEENS4_18smem_ptr_flag_bitsILi8EEENSQ_INS5_IJNSA_ILi8EEESH_EEENS5_IJSH_SB_EEEEEEEvNS4_8identityESX_S17_vS18_EENS_8epilogue10collective6detail29Sm90TmaWarpSpecializedAdapterINS1B_15DefaultEpilogueIaSJ_SJ_NS1A_6thread17LinearCombinationIaLi1EiiLNS1F_9ScaleType4KindE0ELNS_15FloatRoundStyleE2EaEENS1_15EpilogueDefaultEEEEEvvEEEEvNT_6ParamsE,(.L_x_255 - _ZN7cutlass13device_kernelINS_4gemm6kernel13GemmUniversalIN4cute5tupleIJiiiiEEENS1_10collective13CollectiveMmaINS1_34MainloopSm90TmaGmmaWarpSpecializedILi7ENS5_IJNS4_1CILi1EEESB_SB_EEENS1_32KernelTmaWarpSpecializedPingpongEEENS5_IJNSA_ILi64EEENSA_ILi176EEENSA_ILi128EEEEEEaNS5_IJlSB_lEEEaSJ_NS4_8TiledMMAINS4_8MMA_AtomIJNS4_4SM904GMMA26MMA_64x16x32_S32S8S8_SS_TNEEEENS4_6LayoutISC_NS5_IJNSA_ILi0EEESR_SR_EEEEENS5_IJNS4_10UnderscoreESU_SU_EEEEENS4_13SM90_TMA_LOADENS4_14ComposedLayoutINS4_7SwizzleILi3ELi4ELi3EEENS4_18smem_ptr_flag_bitsILi8EEENSQ_INS5_IJNSA_ILi8EEESH_EEENS5_IJSH_SB_EEEEEEEvNS4_8identityESX_S17_vS18_EENS_8epilogue10collective6detail29Sm90TmaWarpSpecializedAdapterINS1B_15DefaultEpilogueIaSJ_SJ_NS1A_6thread17LinearCombinationIaLi1EiiLNS1F_9ScaleType4KindE0ELNS_15FloatRoundStyleE2EaEENS1_15EpilogueDefaultEEEEEvvEEEEvNT_6ParamsE)
        .other          _ZN7cutlass13device_kernelINS_4gemm6kernel13GemmUniversalIN4cute5tupleIJiiiiEEENS1_10collective13CollectiveMmaINS1_34MainloopSm90TmaGmmaWarpSpecializedILi7ENS5_IJNS4_1CILi1EEESB_SB_EEENS1_32KernelTmaWarpSpecializedPingpongEEENS5_IJNSA_ILi64EEENSA_ILi176EEENSA_ILi128EEEEEEaNS5_IJlSB_lEEEaSJ_NS4_8TiledMMAINS4_8MMA_AtomIJNS4_4SM904GMMA26MMA_64x16x32_S32S8S8_SS_TNEEEENS4_6LayoutISC_NS5_IJNSA_ILi0EEESR_SR_EEEEENS5_IJNS4_10UnderscoreESU_SU_EEEEENS4_13SM90_TMA_LOADENS4_14ComposedLayoutINS4_7SwizzleILi3ELi4ELi3EEENS4_18smem_ptr_flag_bitsILi8EEENSQ_INS5_IJNSA_ILi8EEESH_EEENS5_IJSH_SB_EEEEEEEvNS4_8identityESX_S17_vS18_EENS_8epilogue10collective6detail29Sm90TmaWarpSpecializedAdapterINS1B_15DefaultEpilogueIaSJ_SJ_NS1A_6thread17LinearCombinationIaLi1EiiLNS1F_9ScaleType4KindE0ELNS_15FloatRoundStyleE2EaEENS1_15EpilogueDefaultEEEEEvvEEEEvNT_6ParamsE,@"STO_CUDA_ENTRY STV_DEFAULT"
_ZN7cutlass13device_kernelINS_4gemm6kernel13GemmUniversalIN4cute5tupleIJiiiiEEENS1_10collective13CollectiveMmaINS1_34MainloopSm90TmaGmmaWarpSpecializedILi7ENS5_IJNS4_1CILi1EEESB_SB_EEENS1_32KernelTmaWarpSpecializedPingpongEEENS5_IJNSA_ILi64EEENSA_ILi176EEENSA_ILi128EEEEEEaNS5_IJlSB_lEEEaSJ_NS4_8TiledMMAINS4_8MMA_AtomIJNS4_4SM904GMMA26MMA_64x16x32_S32S8S8_SS_TNEEEENS4_6LayoutISC_NS5_IJNSA_ILi0EEESR_SR_EEEEENS5_IJNS4_10UnderscoreESU_SU_EEEEENS4_13SM90_TMA_LOADENS4_14ComposedLayoutINS4_7SwizzleILi3ELi4ELi3EEENS4_18smem_ptr_flag_bitsILi8EEENSQ_INS5_IJNSA_ILi8EEESH_EEENS5_IJSH_SB_EEEEEEEvNS4_8identityESX_S17_vS18_EENS_8epilogue10collective6detail29Sm90TmaWarpSpecializedAdapterINS1B_15DefaultEpilogueIaSJ_SJ_NS1A_6thread17LinearCombinationIaLi1EiiLNS1F_9ScaleType4KindE0ELNS_15FloatRoundStyleE2EaEENS1_15EpilogueDefaultEEEEEvvEEEEvNT_6ParamsE:
[----:B------:R-:W0:Y:S02]  /*0000*/  LDC R1, c[0x0][0x28] ;  /* 0x00000a00ff017b82 */ /* 0x000e240000000800 */
[----:B0-----:R-:W-:Y:S01]  /*0010*/  VIADD R1, R1, 0xfffffff8 ;  /* 0xfffffff801017836 */ /* 0x001fe20000000000 */
[----:B------:R-:W0:Y:S01]  /*0020*/  S2R R5, SR_TID.X ;  /* 0x0000000000057919 */ /* 0x000e220000002100 */
[----:B------:R-:W-:Y:S01]  /*0030*/  ELECT P0, URZ, PT ;  /* 0x00000000003f782f */ /* 0x000fe20003800000 */
[----:B------:R-:W-:Y:S01]  /*0040*/  BSSY B0, `(.L_x_0) ;  /* 0x000000f000007945 */ /* 0x000fe20003800000 */
[--C-:B0-----:R-:W-:Y:S02]  /*0050*/  SHF.R.U32.HI R0, RZ, 0x5, R5.reuse ;  /* 0x00000005ff007819 */ /* 0x101fe40000011605 */
[----:B------:R-:W-:-:S03]  /*0060*/  SHF.R.U32.HI R4, RZ, 0x7, R5 ;  /* 0x00000007ff047819 */ /* 0x000fc60000011605 */
[----:B------:R-:W0:Y:S04]  /*0070*/  SHFL.IDX PT, R2, R0, RZ, 0x1f ;  /* 0x00001fff00027589 */ /* 0x000e2800000e0000 */
[----:B------:R1:W2:Y:S01]  /*0080*/  SHFL.IDX PT, R7, R4, RZ, 0x1f ;  /* 0x00001fff04077589 */ /* 0x0002a200000e0000 */
[----:B0-----:R-:W-:-:S13]  /*0090*/  ISETP.NE.OR P0, PT, R2, RZ, !P0 ;  /* 0x000000ff0200720c */ /* 0x001fda0004705670 */
[----:B-12---:R-:W-:Y:S05]  /*00a0*/  @P0 BRA `(.L_x_1) ;  /* 0x0000000000200947 */ /* 0x006fea0003800000 */
[----:B------:R-:W-:Y:S02]  /*00b0*/  ULDC.64 UR4, c[0x0][0x198] ;  /* 0x0000660000047ab9 */ /* 0x000fe40000000a00 */
[----:B------:R-:W-:Y:S02]  /*00c0*/  UIADD3 UR6, UP0, UR4, 0xf0, URZ ;  /* 0x000000f004067890 */ /* 0x000fe4000ff1e03f */
[----:B------:R-:W-:Y:S02]  /*00d0*/  UIADD3 UR4, UP1, UR4, 0x1f0, URZ ;  /* 0x000001f004047890 */ /* 0x000fe4000ff3e03f */
[----:B------:R-:W-:Y:S02]  /*00e0*/  UIADD3.X UR7, URZ, UR5, URZ, UP0, !UPT ;  /* 0x000000053f077290 */ /* 0x000fe400087fe43f */
[----:B------:R-:W-:-:S07]  /*00f0*/  UIADD3.X UR5, URZ, UR5, URZ, UP1, !UPT ;  /* 0x000000053f057290 */ /* 0x000fce0008ffe43f */
[----:B------:R0:W-:Y:S02]  /*0100*/  UTMACCTL.PF [UR6] ;  /* 0x00000000060079b9 */ /* 0x0001e40008040000 */
[----:B------:R0:W-:Y:S02]  /*0110*/  UTMACCTL.PF [UR4] ;  /* 0x00000000040079b9 */ /* 0x0001e40008040000 */
[----:B0-----:R-:W-:Y:S01]  /*0120*/  NOP ;  /* 0x0000000000007918 */ /* 0x001fe20000000000 */
.L_x_1:
[----:B------:R-:W-:Y:S05]  /*0130*/  BSYNC B0 ;  /* 0x0000000000007941 */ /* 0x000fea0003800000 */
.L_x_0:
[----:B------:R-:W0:Y:S02]  /*0140*/  SHFL.IDX PT, R3, R0, RZ, 0x1f ;  /* 0x00001fff00037589 */ /* 0x000e2400000e0000 */
[----:B0-----:R-:W-:-:S13]  /*0150*/  ISETP.NE.AND P0, PT, R3, RZ, PT ;  /* 0x000000ff0300720c */ /* 0x001fda0003f05270 */
[----:B------:R-:W-:Y:S05]  /*0160*/  @P0 BRA `(.L_x_2) ;  /* 0x0000000000700947 */ /* 0x000fea0003800000 */
[----:B------:R-:W0:Y:S01]  /*0170*/  S2UR UR8, SR_CgaCtaId ;  /* 0x00000000000879c3 */ /* 0x000e220000008800 */
[----:B------:R-:W-:Y:S01]  /*0180*/  UMOV UR4, 0x400 ;  /* 0x0000040000047882 */ /* 0x000fe20000000000 */
[----:B------:R-:W-:Y:S01]  /*0190*/  UMOV UR5, 0x1 ;  /* 0x0000000100057882 */ /* 0x000fe20000000000 */
[----:B------:R-:W-:Y:S01]  /*01a0*/  UMOV UR6, 0x80 ;  /* 0x0000008000067882 */ /* 0x000fe20000000000 */
[----:B------:R-:W-:Y:S01]  /*01b0*/  ELECT P0, URZ, PT ;  /* 0x00000000003f782f */ /* 0x000fe20003800000 */
[----:B------:R-:W-:-:S04]  /*01c0*/  UIADD3 UR6, -UR6, 0x100000, URZ ;  /* 0x0010000006067890 */ /* 0x000fc8000fffe13f */
[----:B------:R-:W-:Y:S02]  /*01d0*/  USHF.L.U32 UR7, UR6, 0xb, URZ ;  /* 0x0000000b06077899 */ /* 0x000fe4000800063f */
[----:B------:R-:W-:Y:S02]  /*01e0*/  USHF.L.U32 UR6, UR6, 0x1, URZ ;  /* 0x0000000106067899 */ /* 0x000fe4000800063f */
[----:B0-----:R-:W-:Y:S02]  /*01f0*/  ULEA UR8, UR8, UR4, 0x18 ;  /* 0x0000000408087291 */ /* 0x001fe4000f8ec03f */
[----:B------:R-:W-:-:S04]  /*0200*/  UIADD3 UR4, -UR5, 0x100000, URZ ;  /* 0x0010000005047890 */ /* 0x000fc8000fffe13f */
[----:B------:R-:W-:Y:S02]  /*0210*/  USHF.L.U32 UR5, UR4, 0xb, URZ ;  /* 0x0000000b04057899 */ /* 0x000fe4000800063f */
[----:B------:R-:W-:Y:S01]  /*0220*/  USHF.L.U32 UR4, UR4, 0x1, URZ ;  /* 0x0000000104047899 */ /* 0x000fe2000800063f */
[----:B------:R-:W0:Y:S11]  /*0230*/  FENCE.VIEW.ASYNC.S ;  /* 0x00000000000073c6 */ /* 0x000e360000000000 */
[----:B0-----:R0:W1:Y:S01]  /*0240*/  SYNCS.EXCH.64 URZ, [UR8], UR4 ;  /* 0x00000004083f75b2 */ /* 0x0010620008000100 */
[----:B------:R0:W2:Y:S01]  /*0250*/  SYNCS.EXCH.64 URZ, [UR8+0x38], UR6 ;  /* 0x00003806083f75b2 */ /* 0x0000a20008000100 */
[----:B------:R0:W3:Y:S01]  /*0260*/  SYNCS.EXCH.64 URZ, [UR8+0x8], UR4 ;  /* 0x00000804083f75b2 */ /* 0x0000e20008000100 */
[----:B------:R0:W4:Y:S01]  /*0270*/  SYNCS.EXCH.64 URZ, [UR8+0x40], UR6 ;  /* 0x00004006083f75b2 */ /* 0x0001220008000100 */
[----:B------:R0:W0:Y:S01]  /*0280*/  SYNCS.EXCH.64 URZ, [UR8+0x10], UR4 ;  /* 0x00001004083f75b2 */ /* 0x0000220008000100 */
        /* <DEDUP_REMOVED lines=9> */
[----:B------:R-:W-:Y:S01]  /*0320*/  NOP ;  /* 0x0000000000007918 */ /* 0x000fe20000000000 */
.L_x_2:
[----:B------:R-:W5:Y:S01]  /*0330*/  SHFL.IDX PT, R6, R0, RZ, 0x1f ;  /* 0x00001fff00067589 */ /* 0x000f6200000e0000 */
[----:B------:R-:W-:Y:S01]  /*0340*/  ELECT P0, URZ, PT ;  /* 0x00000000003f782f */ /* 0x000fe20003800000 */
[----:B------:R-:W-:Y:S01]  /*0350*/  NOP ;  /* 0x0000000000007918 */ /* 0x000fe20000000000 */
[----:B------:R-:W-:Y:S01]  /*0360*/  ELECT P1, URZ, PT ;  /* 0x00000000003f782f */ /* 0x000fe20003820000 */
[----:B------:R1:W2:Y:S01]  /*0370*/  SHFL.IDX PT, R3, R0, RZ, 0x1f ;  /* 0x00001fff00037589 */ /* 0x0002a200000e0000 */
[----:B0-----:R-:W-:Y:S01]  /*0380*/  UMOV UR4, 0x20 ;  /* 0x0000002000047882 */ /* 0x001fe20000000000 */
[----:B------:R-:W-:Y:S01]  /*0390*/  UMOV UR11, 0x80 ;  /* 0x00000080000b7882 */ /* 0x000fe20000000000 */
[----:B------:R-:W-:Y:S01]  /*03a0*/  NOP ;  /* 0x0000000000007918 */ /* 0x000fe20000000000 */
[----:B------:R-:W0:Y:S01]  /*03b0*/  SHFL.IDX PT, R4, R4, RZ, 0x1f ;  /* 0x00001fff04047589 */ /* 0x000e2200000e0000 */
[C---:B------:R-:W-:Y:S01]  /*03c0*/  VIADD R31, R7.reuse, 0xffffffff ;  /* 0xffffffff071f7836 */ /* 0x040fe20000000000 */
[----:B------:R-:W-:Y:S01]  /*03d0*/  ULDC.64 UR46, c[0x0][0x208] ;  /* 0x00008200002e7ab9 */ /* 0x000fe20000000a00 */
[----:B------:R-:W-:-:S02]  /*03e0*/  ISETP.NE.AND P2, PT, R7, RZ, PT ;  /* 0x000000ff0700720c */ /* 0x000fc40003f45270 */
[----:B-1----:R-:W-:Y:S02]  /*03f0*/  SHF.R.S32.HI R0, RZ, 0x1f, R5 ;  /* 0x0000001fff007819 */ /* 0x002fe40000011405 */
[----:B------:R-:W-:Y:S02]  /*0400*/  ISETP.GE.U32.AND P3, PT, R31, 0x2, PT ;  /* 0x000000021f00780c */ /* 0x000fe40003f66070 */
[----:B------:R-:W-:-:S04]  /*0410*/  LEA.HI R0, R0, R5, RZ, 0x7 ;  /* 0x0000000500007211 */ /* 0x000fc800078f38ff */
[----:B------:R-:W-:Y:S02]  /*0420*/  LOP3.LUT R0, R0, 0xffffff80, RZ, 0xc0, !PT ;  /* 0xffffff8000007812 */ /* 0x000fe400078ec0ff */
[----:B-----5:R-:W-:Y:S02]  /*0430*/  ISETP.NE.OR P0, PT, R6, RZ, !P0 ;  /* 0x000000ff0600720c */ /* 0x020fe40004705670 */
[----:B--2---:R-:W-:Y:S02]  /*0440*/  ISETP.NE.OR P1, PT, R3, RZ, !P1 ;  /* 0x000000ff0300720c */ /* 0x004fe40004f25670 */
[----:B------:R-:W-:Y:S02]  /*0450*/  SHF.R.S32.HI R3, RZ, 0x1f, R2 ;  /* 0x0000001fff037819 */ /* 0x000fe40000011402 */
[----:B0-----:R-:W-:Y:S01]  /*0460*/  R2UR UR43, R4 ;  /* 0x00000000042b72ca */ /* 0x001fe200000e0000 */
[----:B------:R-:W-:Y:S01]  /*0470*/  IMAD.IADD R4, R5, 0x1, -R0 ;  /* 0x0000000105047824 */ /* 0x000fe200078e0a00 */
[----:B------:R-:W-:-:S05]  /*0480*/  LEA.HI R3, R3, R2, RZ, 0x2 ;  /* 0x0000000203037211 */ /* 0x000fca00078f10ff */
[----:B------:R-:W-:Y:S01]  /*0490*/  VOTEU.ALL UP0, P0 ;  /* 0x00000000003f7886 */ /* 0x000fe20000000000 */
[----:B------:R-:W-:Y:S01]  /*04a0*/  LOP3.LUT R3, R3, 0xfffffffc, RZ, 0xc0, !PT ;  /* 0xfffffffc03037812 */ /* 0x000fe200078ec0ff */
[----:B------:R-:W-:-:S03]  /*04b0*/  VOTEU.ALL UP1, P1 ;  /* 0x00000000003f7886 */ /* 0x000fc60000820000 */
[----:B------:R-:W0:Y:S01]  /*04c0*/  @!UP0 S2UR UR7, SR_CgaCtaId ;  /* 0x00000000000789c3 */ /* 0x000e220000008800 */
[----:B------:R-:W-:Y:S01]  /*04d0*/  @!UP0 UMOV UR6, 0x400 ;  /* 0x0000040000068882 */ /* 0x000fe20000000000 */
[----:B------:R-:W-:-:S04]  /*04e0*/  @!UP0 UIADD3 UR4, -UR4, 0x100000, URZ ;  /* 0x0010000004048890 */ /* 0x000fc8000fffe13f */
[----:B------:R-:W-:Y:S02]  /*04f0*/  @!UP0 USHF.L.U32 UR5, UR4, 0xb, URZ ;  /* 0x0000000b04058899 */ /* 0x000fe4000800063f */
[----:B------:R-:W-:Y:S01]  /*0500*/  @!UP0 USHF.L.U32 UR4, UR4, 0x1, URZ ;  /* 0x0000000104048899 */ /* 0x000fe2000800063f */
[----:B------:R-:W-:Y:S01]  /*0510*/  IMAD.IADD R14, R2, 0x1, -R3 ;  /* 0x00000001020e7824 */ /* 0x000fe200078e0a03 */
[----:B------:R-:W-:Y:S01]  /*0520*/  @!UP1 UMOV UR9, 0x400 ;  /* 0x0000040000099882 */ /* 0x000fe20000000000 */
[----:B------:R-:W-:Y:S01]  /*0530*/  VOTEU.ALL UP2, P1 ;  /* 0x00000000003f7886 */ /* 0x000fe20000840000 */
[----:B------:R-:W-:Y:S01]  /*0540*/  VOTEU.ALL UP3, P1 ;  /* 0x00000000003f7886 */ /* 0x000fe20000860000 */
[----:B------:R-:W-:Y:S01]  /*0550*/  VOTEU.ALL UP4, P1 ;  /* 0x00000000003f7886 */ /* 0x000fe20000880000 */
[----:B------:R-:W1:Y:S01]  /*0560*/  @!UP1 S2UR UR10, SR_CgaCtaId ;  /* 0x00000000000a99c3 */ /* 0x000e620000008800 */
[----:B------:R-:W-:Y:S01]  /*0570*/  VOTEU.ALL UP5, P1 ;  /* 0x00000000003f7886 */ /* 0x000fe200008a0000 */
[----:B0-----:R-:W-:-:S02]  /*0580*/  @!UP0 ULEA UR8, UR7, UR6, 0x18 ;  /* 0x0000000607088291 */ /* 0x001fc4000f8ec03f */
[----:B------:R-:W-:-:S04]  /*0590*/  @!UP1 UIADD3 UR6, -UR11, 0x100000, URZ ;  /* 0x001000000b069890 */ /* 0x000fc8000fffe13f */
[----:B------:R-:W-:Y:S02]  /*05a0*/  @!UP1 USHF.L.U32 UR7, UR6, 0xb, URZ ;  /* 0x0000000b06079899 */ /* 0x000fe4000800063f */
[----:B------:R-:W-:Y:S01]  /*05b0*/  @!UP1 USHF.L.U32 UR6, UR6, 0x1, URZ ;  /* 0x0000000106069899 */ /* 0x000fe2000800063f */
[----:B------:R-:W-:Y:S01]  /*05c0*/  VOTEU.ALL UP0, P0 ;  /* 0x00000000003f7886 */ /* 0x000fe20000000000 */
[----:B-1----:R-:W-:Y:S01]  /*05d0*/  @!UP1 ULEA UR9, UR10, UR9, 0x18 ;  /* 0x000000090a099291 */ /* 0x002fe2000f8ec03f */
[----:B------:R-:W-:Y:S02]  /*05e0*/  VOTEU.ALL UP1, P0 ;  /* 0x00000000003f7886 */ /* 0x000fe40000020000 */
[----:B------:R-:W-:Y:S01]  /*05f0*/  ULDC.64 UR10, c[0x0][0x598] ;  /* 0x00016600000a7ab9 */ /* 0x000fe20000000a00 */
[----:B------:R-:W-:Y:S01]  /*0600*/  ISETP.NE.AND P0, PT, R14, 0x3, PT ;  /* 0x000000030e00780c */ /* 0x000fe20003f05270 */
[----:B------:R-:W0:Y:S02]  /*0610*/  FENCE.VIEW.ASYNC.S ;  /* 0x00000000000073c6 */ /* 0x000e240000000000 */
[----:B0-----:R0:W3:Y:S01]  /*0620*/  @!UP0 SYNCS.EXCH.64 URZ, [UR8+0xa0], UR4 ;  /* 0x0000a004083f85b2 */ /* 0x0010e20008000100 */
[----:B------:R-:W-:-:S02]  /*0630*/  ISETP.NE.U32.AND P1, PT, RZ, UR10, PT ;  /* 0x0000000aff007c0c */ /* 0x000fc4000bf25070 */
[----:B------:R-:W-:Y:S02]  /*0640*/  ISETP.EQ.OR P0, PT, R14, RZ, !P0 ;  /* 0x000000ff0e00720c */ /* 0x000fe40004702670 */
[----:B------:R-:W-:Y:S02]  /*0650*/  ISETP.NE.AND.EX P1, PT, RZ, UR11, PT, P1 ;  /* 0x0000000bff007c0c */ /* 0x000fe4000bf25310 */
[----:B------:R-:W-:-:S04]  /*0660*/  ISETP.EQ.AND P0, PT, R7, RZ, P0 ;  /* 0x000000ff0700720c */ /* 0x000fc80000702270 */
[----:B------:R-:W-:-:S04]  /*0670*/  SEL R23, RZ, 0x1, !P0 ;  /* 0x00000001ff177807 */ /* 0x000fc80004000000 */
[----:B------:R-:W-:Y:S01]  /*0680*/  SEL R23, R23, 0x2, P3 ;  /* 0x0000000217177807 */ /* 0x000fe20001800000 */
[----:B------:R0:W3:Y:S01]  /*0690*/  @!UP1 SYNCS.EXCH.64 URZ, [UR8+0xa8], UR4 ;  /* 0x0000a804083f95b2 */ /* 0x0000e20008000100 */
[----:B------:R-:W-:Y:S01]  /*06a0*/  NOP ;  /* 0x0000000000007918 */ /* 0x000fe20000000000 */
[----:B------:R0:W3:Y:S01]  /*06b0*/  @!UP2 SYNCS.EXCH.64 URZ, [UR9+0x80], UR6 ;  /* 0x00008006093fa5b2 */ /* 0x0000e20008000100 */
[----:B------:R0:W3:Y:S01]  /*06c0*/  @!UP3 SYNCS.EXCH.64 URZ, [UR9+0x88], UR6 ;  /* 0x00008806093fb5b2 */ /* 0x0000e20008000100 */
[----:B------:R0:W3:Y:S01]  /*06d0*/  @!UP4 SYNCS.EXCH.64 URZ, [UR9+0x90], UR6 ;  /* 0x00009006093fc5b2 */ /* 0x0000e20008000100 */
[----:B------:R0:W3:Y:S01]  /*06e0*/  @!UP5 SYNCS.EXCH.64 URZ, [UR9+0x98], UR6 ;  /* 0x00009806093fd5b2 */ /* 0x0000e20008000100 */
[----:B------:R-:W-:Y:S01]  /*06f0*/  NOP ;  /* 0x0000000000007918 */ /* 0x000fe20000000000 */
[----:B---34-:R-:W-:Y:S06]  /*0700*/  BAR.SYNC.DEFER_BLOCKING 0x0 ;  /* 0x0000000000007b1d */ /* 0x018fec0000010000 */
[----:B0-----:R-:W-:Y:S05]  /*0710*/  @!P1 BRA `(.L_x_3) ;  /* 0x00000000001c9947 */ /* 0x001fea0003800000 */
[----:B------:R-:W0:Y:S02]  /*0720*/  LDC.64 R2, c[0x0][0x598] ;  /* 0x00016600ff027b82 */ /* 0x000e240000000a00 */
[----:B0-----:R-:W2:Y:S02]  /*0730*/  LDG.E.64 R2, desc[UR46][R2.64] ;  /* 0x0000002e02027981 */ /* 0x001ea4000c1e1b00 */
[----:B--2---:R-:W-:-:S04]  /*0740*/  ISETP.NE.U32.AND P0, PT, R2, RZ, PT ;  /* 0x000000ff0200720c */ /* 0x004fc80003f05070 */
[----:B------:R-:W-:-:S13]  /*0750*/  ISETP.NE.AND.EX P0, PT, R3, RZ, PT, P0 ;  /* 0x000000ff0300720c */ /* 0x000fda0003f05300 */
[----:B------:R-:W-:Y:S05]  /*0760*/  @!P0 BRA `(.L_x_3) ;  /* 0x0000000000088947 */ /* 0x000fea0003800000 */
[----:B------:R1:W5:Y:S01]  /*0770*/  LD.E R112, desc[UR46][R2.64] ;  /* 0x0000002e02707980 */ /* 0x000362000c101900 */
[----:B------:R-:W-:Y:S05]  /*0780*/  BRA `(.L_x_4) ;  /* 0x0000000000247947 */ /* 0x000fea0003800000 */
.L_x_3:
[----:B------:R-:W-:Y:S02]  /*0790*/  ULDC.64 UR4, c[0x0][0x588] ;  /* 0x0001620000047ab9 */ /* 0x000fe40000000a00 */
[----:B------:R-:W-:-:S04]  /*07a0*/  ISETP.NE.U32.AND P0, PT, RZ, UR4, PT ;  /* 0x00000004ff007c0c */ /* 0x000fc8000bf05070 */
[----:B------:R-:W-:-:S13]  /*07b0*/  ISETP.NE.AND.EX P0, PT, RZ, UR5, PT, P0 ;  /* 0x00000005ff007c0c */ /* 0x000fda000bf05300 */
[----:B------:R-:W-:Y:S05]  /*07c0*/  @!P0 BRA `(.L_x_5) ;  /* 0x00000000000c8947 */ /* 0x000fea0003800000 */
[----:B------:R-:W0:Y:S02]  /*07d0*/  LDC.64 R112, c[0x0][0x588] ;  /* 0x00016200ff707b82 */ /* 0x000e240000000a00 */
[----:B0-----:R0:W5:Y:S01]  /*07e0*/  LDG.E R112, desc[UR46][R112.64] ;  /* 0x0000002e70707981 */ /* 0x001162000c1e1900 */
[----:B------:R-:W-:Y:S05]  /*07f0*/  BRA `(.L_x_4) ;  /* 0x0000000000087947 */ /* 0x000fea0003800000 */
.L_x_5:
[----:B------:R-:W-:Y:S02]  /*0800*/  ULDC UR4, c[0x0][0x580] ;  /* 0x0001600000047ab9 */ /* 0x000fe40000000800 */
[----:B------:R-:W-:-:S07]  /*0810*/  IMAD.U32 R112, RZ, RZ, UR4 ;  /* 0x00000004ff707e24 */ /* 0x000fce000f8e00ff */
.L_x_4:
[----:B------:R-:W-:Y:S02]  /*0820*/  ULDC.64 UR4, c[0x0][0x5a0] ;  /* 0x0001680000047ab9 */ /* 0x000fe40000000a00 */
[----:B------:R-:W-:-:S04]  /*0830*/  ISETP.NE.U32.AND P0, PT, RZ, UR4, PT ;  /* 0x00000004ff007c0c */ /* 0x000fc8000bf05070 */
[----:B------:R-:W-:-:S13]  /*0840*/  ISETP.NE.AND.EX P0, PT, RZ, UR5, PT, P0 ;  /* 0x00000005ff007c0c */ /* 0x000fda000bf05300 */
[----:B------:R-:W-:Y:S05]  /*0850*/  @!P0 BRA `(.L_x_6) ;  /* 0x00000000001c8947 */ /* 0x000fea0003800000 */
[----:B-1----:R-:W1:Y:S02]  /*0860*/  LDC.64 R2, c[0x0][0x5a0] ;  /* 0x00016800ff027b82 */ /* 0x002e640000000a00 */
[----:B-1----:R-:W2:Y:S02]  /*0870*/  LDG.E.64 R2, desc[UR46][R2.64] ;  /* 0x0000002e02027981 */ /* 0x002ea4000c1e1b00 */
[----:B--2---:R-:W-:-:S04]  /*0880*/  ISETP.NE.U32.AND P0, PT, R2, RZ, PT ;  /* 0x000000ff0200720c */ /* 0x004fc80003f05070 */
[----:B------:R-:W-:-:S13]  /*0890*/  ISETP.NE.AND.EX P0, PT, R3, RZ, PT, P0 ;  /* 0x000000ff0300720c */ /* 0x000fda0003f05300 */
[----:B------:R-:W-:Y:S05]  /*08a0*/  @!P0 BRA `(.L_x_6) ;  /* 0x0000000000088947 */ /* 0x000fea0003800000 */
[----:B0-----:R2:W5:Y:S01]  /*08b0*/  LD.E R113, desc[UR46][R2.64] ;  /* 0x0000002e02717980 */ /* 0x001562000c101900 */
[----:B------:R-:W-:Y:S05]  /*08c0*/  BRA `(.L_x_7) ;  /* 0x0000000000247947 */ /* 0x000fea0003800000 */
.L_x_6:
[----:B------:R-:W-:Y:S02]  /*08d0*/  ULDC.64 UR4, c[0x0][0x590] ;  /* 0x0001640000047ab9 */ /* 0x000fe40000000a00 */
[----:B------:R-:W-:-:S04]  /*08e0*/  ISETP.NE.U32.AND P0, PT, RZ, UR4, PT ;  /* 0x00000004ff007c0c */ /* 0x000fc8000bf05070 */
[----:B------:R-:W-:-:S13]  /*08f0*/  ISETP.NE.AND.EX P0, PT, RZ, UR5, PT, P0 ;  /* 0x00000005ff007c0c */ /* 0x000fda000bf05300 */
[----:B------:R-:W-:Y:S05]  /*0900*/  @!P0 BRA `(.L_x_8) ;  /* 0x00000000000c8947 */ /* 0x000fea0003800000 */
[----:B-1----:R-:W0:Y:S02]  /*0910*/  LDC.64 R2, c[0x0][0x590] ;  /* 0x00016400ff027b82 */ /* 0x002e240000000a00 */
[----:B0-----:R0:W5:Y:S01]  /*0920*/  LDG.E R113, desc[UR46][R2.64] ;  /* 0x0000002e02717981 */ /* 0x001162000c1e1900 */
[----:B------:R-:W-:Y:S05]  /*0930*/  BRA `(.L_x_7) ;  /* 0x0000000000087947 */ /* 0x000fea0003800000 */
.L_x_8:
[----:B------:R-:W-:Y:S02]  /*0940*/  ULDC UR4, c[0x0][0x584] ;  /* 0x0001610000047ab9 */ /* 0x000fe40000000800 */
[----:B0-----:R-:W-:-:S07]  /*0950*/  IMAD.U32 R113, RZ, RZ, UR4 ;  /* 0x00000004ff717e24 */ /* 0x001fce000f8e00ff */
.L_x_7:
[----:B012---:R-:W0:Y:S01]  /*0960*/  LDC R2, c[0x0][0x65c] ;  /* 0x00019700ff027b82 */ /* 0x007e220000000800 */
[----:B------:R-:W1:Y:S01]  /*0970*/  S2R R15, SR_CTAID.Y ;  /* 0x00000000000f7919 */ /* 0x000e620000002600 */
[----:B------:R-:W-:Y:S01]  /*0980*/  ULDC UR6, c[0x0][0x28c] ;  /* 0x0000a30000067ab9 */ /* 0x000fe20000000800 */
[----:B------:R-:W-:Y:S01]  /*0990*/  ISETP.NE.AND P0, PT, R7, 0x2, PT ;  /* 0x000000020700780c */ /* 0x000fe20003f05270 */
[----:B------:R-:W-:Y:S01]  /*09a0*/  UIADD3 UR6, UR6, 0x7f, URZ ;  /* 0x0000007f06067890 */ /* 0x000fe2000fffe03f */
[----:B------:R-:W2:Y:S01]  /*09b0*/  S2R R6, SR_CTAID.X ;  /* 0x0000000000067919 */ /* 0x000ea20000002500 */
[----:B------:R-:W-:Y:S01]  /*09c0*/  UMOV UR36, URZ ;  /* 0x0000003f00247c82 */ /* 0x000fe20008000000 */
[----:B------:R-:W-:Y:S01]  /*09d0*/  UMOV UR37, URZ ;  /* 0x0000003f00257c82 */ /* 0x000fe20008000000 */
[----:B------:R-:W-:Y:S01]  /*09e0*/  USHF.R.S32.HI UR7, URZ, 0x1f, UR6 ;  /* 0x0000001f3f077899 */ /* 0x000fe20008011406 */
[----:B------:R-:W-:-:S03]  /*09f0*/  ULDC.64 UR8, c[0x0][0x650] ;  /* 0x0001940000087ab9 */ /* 0x000fc60000000a00 */
[----:B------:R-:W-:-:S04]  /*0a00*/  ULEA.HI UR7, UR7, UR6, URZ, 0x7 ;  /* 0x0000000607077291 */ /* 0x000fc8000f8f383f */
[----:B------:R-:W-:Y:S01]  /*0a10*/  USHF.R.S32.HI UR38, URZ, 0x7, UR7 ;  /* 0x000000073f267899 */ /* 0x000fe20008011407 */
[----:B0-----:R-:W-:-:S13]  /*0a20*/  ISETP.NE.AND P1, PT, R2, 0x1, PT ;  /* 0x000000010200780c */ /* 0x001fda0003f25270 */
[----:B------:R-:W2:Y:S01]  /*0a30*/  @P1 LDC R17, c[0x0][0x10] ;  /* 0x00000400ff111b82 */ /* 0x000ea20000000800 */
[----:B-1----:R-:W-:Y:S02]  /*0a40*/  @P1 IMAD.MOV.U32 R8, RZ, RZ, R15 ;  /* 0x000000ffff081224 */ /* 0x002fe400078e000f */
[----:B------:R-:W-:Y:S02]  /*0a50*/  @P1 IMAD.MOV.U32 R9, RZ, RZ, RZ ;  /* 0x000000ffff091224 */ /* 0x000fe400078e00ff */
[----:B------:R-:W-:-:S03]  /*0a60*/  @P1 IMAD.MOV.U32 R7, RZ, RZ, RZ ;  /* 0x000000ffff071224 */ /* 0x000fc600078e00ff */
[----:B------:R-:W0:Y:S01]  /*0a70*/  @!P1 LDC R3, c[0x0][0xc] ;  /* 0x00000300ff039b82 */ /* 0x000e220000000800 */
[----:B------:R-:W-:Y:S01]  /*0a80*/  ULDC UR4, c[0x0][0xc] ;  /* 0x0000030000047ab9 */ /* 0x000fe20000000800 */
[----:B------:R-:W-:Y:S02]  /*0a90*/  ULDC UR5, c[0x0][0x10] ;  /* 0x0000040000057ab9 */ /* 0x000fe40000000800 */
[----:B------:R-:W-:-:S04]  /*0aa0*/  UIMAD.WIDE.U32 UR4, UR4, UR5, URZ ;  /* 0x00000005040472a5 */ /* 0x000fc8000f8e003f */
[----:B------:R-:W1:Y:S01]  /*0ab0*/  LDC R0, c[0x0][0x14] ;  /* 0x00000500ff007b82 */ /* 0x000e620000000800 */
[----:B--2---:R-:W-:-:S04]  /*0ac0*/  @P1 IMAD.WIDE.U32 R16, R6, R17, R8 ;  /* 0x0000001106101225 */ /* 0x004fc800078e0008 */
[----:B------:R-:W-:Y:S02]  /*0ad0*/  @P1 IMAD.IADD R17, R17, 0x1, R7 ;  /* 0x0000000111111824 */ /* 0x000fe400078e0207 */
[----:B------:R-:W-:Y:S02]  /*0ae0*/  IMAD.MOV.U32 R7, RZ, RZ, RZ ;  /* 0x000000ffff077224 */ /* 0x000fe400078e00ff */
[----:B0-----:R-:W-:-:S04]  /*0af0*/  @!P1 IMAD.WIDE.U32 R8, R3, R15, R6 ;  /* 0x0000000f03089225 */ /* 0x001fc800078e0006 */
[----:B------:R-:W-:Y:S02]  /*0b00*/  @!P1 IMAD.MOV.U32 R16, RZ, RZ, R8 ;  /* 0x000000ffff109224 */ /* 0x000fe400078e0008 */
[----:B-1----:R-:W-:-:S04]  /*0b10*/  IMAD.WIDE.U32 R10, R0, UR4, RZ ;  /* 0x00000004000a7c25 */ /* 0x002fc8000f8e00ff */
[----:B------:R-:W-:Y:S01]  /*0b20*/  IMAD R3, R0, UR5, RZ ;  /* 0x0000000500037c24 */ /* 0x000fe2000f8e02ff */
[----:B------:R0:W-:Y:S01]  /*0b30*/  STL.64 [R1], R10 ;  /* 0x0000000a01007387 */ /* 0x0001e20000100a00 */
[----:B------:R-:W-:Y:S02]  /*0b40*/  @!P1 IMAD.MOV.U32 R17, RZ, RZ, R9 ;  /* 0x000000ffff119224 */ /* 0x000fe400078e0009 */
[----:B------:R-:W-:Y:S01]  /*0b50*/  IMAD.IADD R0, R11, 0x1, R3 ;  /* 0x000000010b007824 */ /* 0x000fe200078e0203 */
[----:B------:R-:W-:Y:S06]  /*0b60*/  @P0 BRA `(.L_x_9) ;  /* 0x0000000000280947 */ /* 0x000fec0003800000 */
[----:B------:R-:W-:Y:S01]  /*0b70*/  UIMAD.WIDE.U32 UR4, UR38, 0x24924925, URZ ;  /* 0x24924925260478a5 */ /* 0x000fe2000f8e003f */
[----:B------:R-:W-:Y:S01]  /*0b80*/  IADD3 R16, P0, R16, R10, RZ ;  /* 0x0000000a10107210 */ /* 0x000fe20007f1e0ff */
[----:B------:R-:W-:Y:S02]  /*0b90*/  UISETP.GE.U32.AND UP0, UPT, UR38, 0x7, UPT ;  /* 0x000000072600788c */ /* 0x000fe4000bf06070 */
[----:B------:R-:W-:Y:S02]  /*0ba0*/  UIADD3 UR4, -UR5, UR38, URZ ;  /* 0x0000002605047290 */ /* 0x000fe4000fffe13f */
[----:B------:R-:W-:Y:S01]  /*0bb0*/  IMAD.X R17, R0, 0x1, R17, P0 ;  /* 0x0000000100117824 */ /* 0x000fe200000e0611 */
[----:B------:R-:W-:Y:S01]  /*0bc0*/  UMOV UR37, URZ ;  /* 0x0000003f00257c82 */ /* 0x000fe20008000000 */
[----:B------:R-:W-:-:S04]  /*0bd0*/  ULEA.HI UR4, UR4, UR5, URZ, 0x1f ;  /* 0x0000000504047291 */ /* 0x000fc8000f8ff83f */
[----:B------:R-:W-:-:S04]  /*0be0*/  USHF.R.U32.HI UR4, URZ, 0x2, UR4 ;  /* 0x000000023f047899 */ /* 0x000fc80008011604 */
[----:B------:R-:W-:Y:S02]  /*0bf0*/  @UP0 ULOP3.LUT UR37, UR4, 0x1, URZ, 0xc0, !UPT ;  /* 0x0000000104250892 */ /* 0x000fe4000f8ec03f */
[----:B------:R-:W-:-:S12]  /*0c00*/  UIMAD UR36, UR4, -0x7, UR38 ;  /* 0xfffffff9042478a4 */ /* 0x000fd8000f8e0226 */
.L_x_9:
[----:B------:R-:W-:Y:S01]  /*0c10*/  ISETP.GE.U32.AND P0, PT, R16, UR8, PT ;  /* 0x0000000810007c0c */ /* 0x000fe2000bf06070 */
[----:B------:R-:W-:Y:S01]  /*0c20*/  IMAD.MOV.U32 R22, RZ, RZ, -0x1 ;  /* 0xffffffffff167424 */ /* 0x000fe200078e00ff */
[----:B------:R-:W-:Y:S01]  /*0c30*/  PRMT R3, RZ, 0x7610, R3 ;  /* 0x00007610ff037816 */ /* 0x000fe20000000003 */
[----:B------:R-:W-:Y:S01]  /*0c40*/  IMAD.MOV.U32 R19, RZ, RZ, -0x1 ;  /* 0xffffffffff137424 */ /* 0x000fe200078e00ff */
[----:B------:R-:W-:Y:S01]  /*0c50*/  ISETP.GE.U32.AND.EX P0, PT, R17, UR9, PT, P0 ;  /* 0x0000000911007c0c */ /* 0x000fe2000bf06100 */
[----:B------:R-:W-:-:S12]  /*0c60*/  IMAD.MOV.U32 R18, RZ, RZ, -0x1 ;  /* 0xffffffffff127424 */ /* 0x000fd800078e00ff */
[----:B------:R-:W-:Y:S05]  /*0c70*/  @P0 BRA `(.L_x_10) ;  /* 0x0000000400580947 */ /* 0x000fea0003800000 */
[----:B------:R-:W1:Y:S01]  /*0c80*/  LDC.64 R20, c[0x0][0x628] ;  /* 0x00018a00ff147b82 */ /* 0x000e620000000a00 */
[----:B------:R-:W-:Y:S02]  /*0c90*/  IMAD.MOV.U32 R8, RZ, RZ, R16 ;  /* 0x000000ffff087224 */ /* 0x000fe400078e0010 */
[----:B------:R-:W-:-:S05]  /*0ca0*/  IMAD.MOV.U32 R9, RZ, RZ, R17 ;  /* 0x000000ffff097224 */ /* 0x000fca00078e0011 */
[----:B------:R-:W2:Y:S08]  /*0cb0*/  LDC R18, c[0x0][0x630] ;  /* 0x00018c00ff127b82 */ /* 0x000eb00000000800 */
[----:B------:R-:W3:Y:S01]  /*0cc0*/  LDC.64 R24, c[0x0][0x620] ;  /* 0x00018800ff187b82 */ /* 0x000ee20000000a00 */
[----:B-1----:R-:W-:-:S04]  /*0cd0*/  ISETP.NE.U32.AND P0, PT, R20, RZ, PT ;  /* 0x000000ff1400720c */ /* 0x002fc80003f05070 */
[----:B------:R-:W-:-:S13]  /*0ce0*/  ISETP.NE.AND.EX P0, PT, R21, RZ, PT, P0 ;  /* 0x000000ff1500720c */ /* 0x000fda0003f05300 */
[----:B--23--:R-:W-:Y:S05]  /*0cf0*/  @!P0 BRA `(.L_x_11) ;  /* 0x0000000000288947 */ /* 0x00cfea0003800000 */
[----:B------:R-:W1:Y:S02]  /*0d00*/  LDC R3, c[0x0][0x634] ;  /* 0x00018d00ff037b82 */ /* 0x000e640000000800 */
[----:B-1----:R-:W-:-:S05]  /*0d10*/  IADD3 R3, P0, R16, R3, RZ ;  /* 0x0000000310037210 */ /* 0x002fca0007f1e0ff */
[----:B------:R-:W-:-:S04]  /*0d20*/  IMAD.X R19, RZ, RZ, R17, P0 ;  /* 0x000000ffff137224 */ /* 0x000fc800000e0611 */
[----:B------:R-:W-:-:S04]  /*0d30*/  IMAD.WIDE.U32 R8, R19, R20, RZ ;  /* 0x0000001413087225 */ /* 0x000fc800078e00ff */
[----:B0-----:R-:W-:-:S04]  /*0d40*/  IMAD.WIDE.U32 R10, P0, R3, R21, R8 ;  /* 0x00000015030a7225 */ /* 0x001fc80007800008 */
[----:B------:R-:W-:-:S04]  /*0d50*/  IMAD.WIDE.U32 R8, R3, R20, RZ ;  /* 0x0000001403087225 */ /* 0x000fc800078e00ff */
[----:B------:R-:W-:Y:S01]  /*0d60*/  IMAD.X R13, RZ, RZ, RZ, P0 ;  /* 0x000000ffff0d7224 */ /* 0x000fe200000e06ff */
[----:B------:R-:W-:Y:S01]  /*0d70*/  IADD3 RZ, P0, R9, R10, RZ ;  /* 0x0000000a09ff7210 */ /* 0x000fe20007f1e0ff */
[----:B------:R-:W-:-:S04]  /*0d80*/  IMAD.MOV.U32 R12, RZ, RZ, R11 ;  /* 0x000000ffff0c7224 */ /* 0x000fc800078e000b */
[----:B------:R-:W-:-:S08]  /*0d90*/  IMAD.WIDE.U32.X R8, R19, R21, R12, P0 ;  /* 0x0000001513087225 */ /* 0x000fd000000e040c */
.L_x_11:
[-CC-:B------:R-:W-:Y:S01]  /*0da0*/  SHF.R.U64 R30, R8, R18.reuse, R9.reuse ;  /* 0x00000012081e7219 */ /* 0x180fe20000001209 */
[----:B------:R-:W1:Y:S01]  /*0db0*/  LDC R12, c[0x0][0x618] ;  /* 0x00018600ff0c7b82 */ /* 0x000e620000000800 */
[----:B------:R-:W-:Y:S01]  /*0dc0*/  SHF.R.U32.HI R7, RZ, R18, R9 ;  /* 0x00000012ff077219 */ /* 0x000fe20000011609 */
[----:B------:R-:W-:Y:S01]  /*0dd0*/  ULDC UR4, c[0x0][0x150] ;  /* 0x0000540000047ab9 */ /* 0x000fe20000000800 */
[----:B0-----:R-:W-:Y:S02]  /*0de0*/  IADD3 R11, P0, RZ, -R30, RZ ;  /* 0x8000001eff0b7210 */ /* 0x001fe40007f1e0ff */
[----:B------:R-:W-:-:S03]  /*0df0*/  I2FP.F32.U32 R3, R6 ;  /* 0x0000000600037245 */ /* 0x000fc60000201000 */
[----:B------:R-:W0:Y:S01]  /*0e00*/  LDC.64 R26, c[0x0][0x640] ;  /* 0x00019000ff1a7b82 */ /* 0x000e220000000a00 */
[----:B------:R-:W-:Y:S02]  /*0e10*/  IMAD.X R13, RZ, RZ, ~R7, P0 ;  /* 0x000000ffff0d7224 */ /* 0x000fe400000e0e07 */
[----:B------:R-:W-:Y:S01]  /*0e20*/  FMUL R3, R3, UR4 ;  /* 0x0000000403037c20 */ /* 0x000fe20008400000 */
[----:B------:R-:W-:Y:S01]  /*0e30*/  IMAD.WIDE.U32 R8, R11, R24, R16 ;  /* 0x000000180b087225 */ /* 0x000fe200078e0010 */
[----:B------:R-:W-:-:S03]  /*0e40*/  ULDC UR4, c[0x0][0x154] ;  /* 0x0000550000047ab9 */ /* 0x000fc60000000800 */
[----:B------:R-:W-:Y:S01]  /*0e50*/  IMAD R10, R13, R24, RZ ;  /* 0x000000180d0a7224 */ /* 0x000fe200078e02ff */
[----:B------:R-:W2:Y:S01]  /*0e60*/  LDC R7, c[0x0][0x144] ;  /* 0x00005100ff077b82 */ /* 0x000ea20000000800 */
[----:B------:R-:W3:Y:S02]  /*0e70*/  F2I.U32.TRUNC.NTZ R3, R3 ;  /* 0x0000000300037305 */ /* 0x000ee4000020f000 */
[----:B------:R-:W-:-:S04]  /*0e80*/  IMAD R11, R11, R25, R10 ;  /* 0x000000190b0b7224 */ /* 0x000fc800078e020a */
[----:B------:R-:W-:Y:S01]  /*0e90*/  IMAD.IADD R9, R9, 0x1, R11 ;  /* 0x0000000109097824 */ /* 0x000fe200078e020b */
[----:B------:R-:W4:Y:S01]  /*0ea0*/  LDC R18, c[0x0][0x608] ;  /* 0x00018200ff127b82 */ /* 0x000f220000000800 */
[----:B------:R-:W-:-:S03]  /*0eb0*/  IMAD.MOV.U32 R11, RZ, RZ, -0x1 ;  /* 0xffffffffff0b7424 */ /* 0x000fc600078e00ff */
[-C--:B-1----:R-:W-:Y:S02]  /*0ec0*/  SHF.R.U64 R22, R8, R12.reuse, R9 ;  /* 0x0000000c08167219 */ /* 0x082fe40000001209 */
[----:B------:R-:W-:Y:S02]  /*0ed0*/  I2FP.F32.U32 R8, R15 ;  /* 0x0000000f00087245 */ /* 0x000fe40000201000 */
[----:B------:R-:W1:Y:S01]  /*0ee0*/  LDC R24, c[0x0][0x658] ;  /* 0x00019600ff187b82 */ /* 0x000e620000000800 */
[----:B0-----:R-:W-:Y:S01]  /*0ef0*/  ISETP.NE.U32.AND P0, PT, R26, RZ, PT ;  /* 0x000000ff1a00720c */ /* 0x001fe20003f05070 */
[----:B---3--:R-:W-:Y:S01]  /*0f00*/  IMAD.MOV R10, RZ, RZ, -R3 ;  /* 0x000000ffff0a7224 */ /* 0x008fe200078e0a03 */
[----:B------:R-:W-:Y:S01]  /*0f10*/  SHF.R.U32.HI R9, RZ, R12, R9 ;  /* 0x0000000cff097219 */ /* 0x000fe20000011609 */
[----:B------:R-:W-:Y:S01]  /*0f20*/  FMUL R8, R8, UR4 ;  /* 0x0000000408087c20 */ /* 0x000fe20008400000 */
[----:B------:R-:W-:-:S03]  /*0f30*/  ISETP.NE.AND.EX P0, PT, R27, RZ, PT, P0 ;  /* 0x000000ff1b00720c */ /* 0x000fc60003f05300 */
[----:B------:R-:W0:Y:S01]  /*0f40*/  LDC R20, c[0x0][0x148] ;  /* 0x00005200ff147b82 */ /* 0x000e220000000800 */
[----:B--2---:R-:W-:-:S07]  /*0f50*/  IMAD R3, R7, R10, R6 ;  /* 0x0000000a07037224 */ /* 0x004fce00078e0206 */
[----:B------:R-:W2:Y:S01]  /*0f60*/  LDC R21, c[0x0][0x600] ;  /* 0x00018000ff157b82 */ /* 0x000ea20000000800 */
[-CC-:B----4-:R-:W-:Y:S02]  /*0f70*/  SHF.R.U64 R32, R22, R18.reuse, R9.reuse ;  /* 0x0000001216207219 */ /* 0x190fe40000001209 */
[----:B------:R-:W-:Y:S01]  /*0f80*/  SHF.R.U32.HI R7, RZ, R18, R9 ;  /* 0x00000012ff077219 */ /* 0x000fe20000011609 */
[----:B------:R-:W-:Y:S01]  /*0f90*/  IMAD.MOV.U32 R9, RZ, RZ, 0x1 ;  /* 0x00000001ff097424 */ /* 0x000fe200078e00ff */
[----:B------:R3:W4:Y:S03]  /*0fa0*/  F2I.U32.TRUNC.NTZ R18, R8 ;  /* 0x0000000800127305 */ /* 0x000726000020f000 */
[----:B------:R-:W0:Y:S01]  /*0fb0*/  LDC R25, c[0x0][0x648] ;  /* 0x00019200ff197b82 */ /* 0x000e220000000800 */
[-C--:B-1----:R-:W-:Y:S02]  /*0fc0*/  SHF.L.U32 R6, R11, R24.reuse, RZ ;  /* 0x000000180b067219 */ /* 0x082fe400000006ff */
[----:B------:R-:W-:-:S02]  /*0fd0*/  SHF.R.U64 R34, R32, R24, R7 ;  /* 0x0000001820227219 */ /* 0x000fc40000001207 */
[----:B------:R-:W-:Y:S02]  /*0fe0*/  LOP3.LUT R13, RZ, R6, RZ, 0x33, !PT ;  /* 0x00000006ff0d7212 */ /* 0x000fe400078e33ff */
[-C--:B------:R-:W-:Y:S01]  /*0ff0*/  SHF.R.U32.HI R7, RZ, R24.reuse, R7 ;  /* 0x00000018ff077219 */ /* 0x080fe20000011607 */
[----:B------:R-:W1:Y:S01]  /*1000*/  LDC R29, c[0x0][0x638] ;  /* 0x00018e00ff1d7b82 */ /* 0x000e620000000800 */
[----:B------:R-:W-:Y:S01]  /*1010*/  SHF.L.U32 R12, R9, R24, RZ ;  /* 0x00000018090c7219 */ /* 0x000fe200000006ff */
[----:B------:R-:W-:-:S06]  /*1020*/  IMAD.MOV.U32 R6, RZ, RZ, R34 ;  /* 0x000000ffff067224 */ /* 0x000fcc00078e0022 */
[----:B------:R-:W0:Y:S01]  /*1030*/  LDC R28, c[0x0][0x610] ;  /* 0x00018400ff1c7b82 */ /* 0x000e220000000800 */
[----:B---34-:R-:W-:Y:S05]  /*1040*/  @!P0 BRA `(.L_x_12) ;  /* 0x0000000000288947 */ /* 0x018fea0003800000 */
[----:B------:R-:W3:Y:S02]  /*1050*/  LDC R11, c[0x0][0x64c] ;  /* 0x00019300ff0b7b82 */ /* 0x000ee40000000800 */
[----:B---3--:R-:W-:-:S05]  /*1060*/  IADD3 R11, P0, R34, R11, RZ ;  /* 0x0000000b220b7210 */ /* 0x008fca0007f1e0ff */
[----:B------:R-:W-:-:S04]  /*1070*/  IMAD.X R19, RZ, RZ, R7, P0 ;  /* 0x000000ffff137224 */ /* 0x000fc800000e0607 */
[----:B------:R-:W-:-:S04]  /*1080*/  IMAD.WIDE.U32 R6, R19, R26, RZ ;  /* 0x0000001a13067225 */ /* 0x000fc800078e00ff */
[----:B------:R-:W-:-:S04]  /*1090*/  IMAD.WIDE.U32 R8, P0, R11, R27, R6 ;  /* 0x0000001b0b087225 */ /* 0x000fc80007800006 */
[----:B------:R-:W-:-:S04]  /*10a0*/  IMAD.WIDE.U32 R6, R11, R26, RZ ;  /* 0x0000001a0b067225 */ /* 0x000fc800078e00ff */
[----:B------:R-:W-:Y:S01]  /*10b0*/  IMAD.X R11, RZ, RZ, RZ, P0 ;  /* 0x000000ffff0b7224 */ /* 0x000fe200000e06ff */
[----:B------:R-:W-:Y:S01]  /*10c0*/  IADD3 RZ, P0, R7, R8, RZ ;  /* 0x0000000807ff7210 */ /* 0x000fe20007f1e0ff */
[----:B------:R-:W-:-:S04]  /*10d0*/  IMAD.MOV.U32 R10, RZ, RZ, R9 ;  /* 0x000000ffff0a7224 */ /* 0x000fc800078e0009 */
[----:B------:R-:W-:-:S08]  /*10e0*/  IMAD.WIDE.U32.X R6, R19, R27, R10, P0 ;  /* 0x0000001b13067225 */ /* 0x000fd000000e040a */
.L_x_12:
[----:B0-----:R-:W-:Y:S01]  /*10f0*/  SHF.R.U64 R6, R6, R25, R7 ;  /* 0x0000001906067219 */ /* 0x001fe20000001207 */
[----:B--2---:R-:W-:Y:S01]  /*1100*/  VIADD R7, R21, 0xffffffff ;  /* 0xffffffff15077836 */ /* 0x004fe20000000000 */
[----:B------:R-:W-:Y:S01]  /*1110*/  LOP3.LUT R13, R32, R13, RZ, 0xc0, !PT ;  /* 0x0000000d200d7212 */ /* 0x000fe200078ec0ff */
[----:B------:R-:W-:Y:S02]  /*1120*/  IMAD.MOV R18, RZ, RZ, -R18 ;  /* 0x000000ffff127224 */ /* 0x000fe400078e0a12 */
[----:B------:R-:W-:Y:S01]  /*1130*/  IMAD.MOV R8, RZ, RZ, -R6 ;  /* 0x000000ffff087224 */ /* 0x000fe200078e0a06 */
[----:B------:R-:W-:Y:S01]  /*1140*/  LOP3.LUT R7, R22, R7, RZ, 0xc0, !PT ;  /* 0x0000000716077212 */ /* 0x000fe200078ec0ff */
[----:B------:R-:W-:Y:S02]  /*1150*/  IMAD R12, R12, R6, R13 ;  /* 0x000000060c0c7224 */ /* 0x000fe400078e020d */
[----:B------:R-:W-:Y:S02]  /*1160*/  @P1 IMAD R3, R20, R18, R15 ;  /* 0x0000001214031224 */ /* 0x000fe400078e020f */
[----:B-1----:R-:W-:-:S02]  /*1170*/  IMAD R6, R8, R29, R34 ;  /* 0x0000001d08067224 */ /* 0x002fc400078e0222 */
[----:B------:R-:W-:Y:S02]  /*1180*/  IMAD R22, R12, R28, R3 ;  /* 0x0000001c0c167224 */ /* 0x000fe400078e0203 */
[----:B------:R-:W-:Y:S02]  /*1190*/  IMAD R7, R6, R21, R7 ;  /* 0x0000001506077224 */ /* 0x000fe400078e0207 */
[----:B------:R-:W-:Y:S02]  /*11a0*/  IMAD.MOV.U32 R3, RZ, RZ, 0x1 ;  /* 0x00000001ff037424 */ /* 0x000fe400078e00ff */
[----:B------:R-:W-:Y:S01]  /*11b0*/  IMAD.MOV.U32 R18, RZ, RZ, R30 ;  /* 0x000000ffff127224 */ /* 0x000fe200078e001e */
[----:B------:R-:W-:Y:S02]  /*11c0*/  SEL R19, R7, R22, !P1 ;  /* 0x0000001607137207 */ /* 0x000fe40004800000 */
[----:B------:R-:W-:-:S07]  /*11d0*/  SEL R22, R22, R7, !P1 ;  /* 0x0000000716167207 */ /* 0x000fce0004800000 */
.L_x_10:
[----:B------:R-:W-:Y:S05]  /*11e0*/  @!P2 BRA `(.L_x_13) ;  /* 0x0000007c0074a947 */ /* 0x000fea0003800000 */
[----:B------:R-:W-:-:S13]  /*11f0*/  ISETP.GT.U32.AND P0, PT, R31, 0x1, PT ;  /* 0x000000011f00780c */ /* 0x000fda0003f04070 */
[----:B------:R-:W-:Y:S05]  /*1200*/  @P0 EXIT ;  /* 0x000000000000094d */ /* 0x000fea0003800000 */
.L_x_14:
[----:B------:R-:W-:-:S08]  /*1210*/  NOP ;  /* 0x0000000000007918 */ /* 0x000fd00000000000 */
[----:B------:R-:W1:Y:S02]  /*1220*/  USETMAXREG.TRY_ALLOC.CTAPOOL UP0, 0xe8 ;  /* 0x000000e8000079c8 */ /* 0x000e640008000600 */
[----:B-1----:R-:W-:-:S13]  /*1230*/  PLOP3.LUT P0, PT, PT, PT, UP0, 0x80, 0x0 ;  /* 0x000000000000781c */ /* 0x002fda0003f0f008 */
[----:B------:R-:W-:Y:S05]  /*1240*/  @!P0 BRA `(.L_x_14) ;  /* 0xfffffffc00f08947 */ /* 0x000fea000383ffff */
[----:B------:R-:W-:-:S13]  /*1250*/  LOP3.LUT P0, RZ, R3, 0xff, RZ, 0xc0, !PT ;  /* 0x000000ff03ff7812 */ /* 0x000fda000780c0ff */
[----:B------:R-:W-:Y:S05]  /*1260*/  @!P0 EXIT ;  /* 0x000000000000894d */ /* 0x000fea0003800000 */
[----:B------:R-:W2:Y:S01]  /*1270*/  LDL.64 R8, [R1] ;  /* 0x0000000001087983 */ /* 0x000ea20000100a00 */
[----:B------:R-:W-:Y:S01]  /*1280*/  SHF.R.S32.HI R3, RZ, 0x1f, R4 ;  /* 0x0000001fff037819 */ /* 0x000fe20000011404 */
[----:B------:R-:W1:Y:S01]  /*1290*/  S2UR UR4, SR_CgaCtaId ;  /* 0x00000000000479c3 */ /* 0x000e620000008800 */
[----:B------:R-:W-:Y:S02]  /*12a0*/  UISETP.LT.AND UP0, UPT, UR38, 0x1, UPT ;  /* 0x000000012600788c */ /* 0x000fe4000bf01270 */
[CC--:B------:R-:W-:Y:S01]  /*12b0*/  LEA.HI R5, R3.reuse, R4.reuse, RZ, 0x2 ;  /* 0x0000000403057211 */ /* 0x0c0fe200078f10ff */
[----:B------:R-:W-:Y:S01]  /*12c0*/  UIADD3 UR5, UR43, -0x1, URZ ;  /* 0xffffffff2b057890 */ /* 0x000fe2000fffe03f */
[----:B------:R-:W-:Y:S01]  /*12d0*/  LEA.HI R3, R3, R4, RZ, 0x5 ;  /* 0x0000000403037211 */ /* 0x000fe200078f28ff */
[----:B------:R-:W-:Y:S01]  /*12e0*/  USEL UR42, UR38, 0x1, UP0 ;  /* 0x00000001262a7887 */ /* 0x000fe20008000000 */
[--C-:B------:R-:W-:Y:S01]  /*12f0*/  SHF.R.S32.HI R114, RZ, 0x2, R5.reuse ;  /* 0x00000002ff727819 */ /* 0x100fe20000011405 */
[----:B------:R-:W3:Y:S01]  /*1300*/  LDC R118, c[0x0][0x658] ;  /* 0x00019600ff767b82 */ /* 0x000ee20000000800 */
[----:B------:R-:W-:Y:S01]  /*1310*/  SHF.R.S32.HI R7, RZ, 0x1f, R5 ;  /* 0x0000001fff077819 */ /* 0x000fe20000011405 */
[----:B------:R-:W-:Y:S01]  /*1320*/  UMOV UR40, 0x400 ;  /* 0x0000040000287882 */ /* 0x000fe20000000000 */
[----:B------:R-:W-:Y:S01]  /*1330*/  SHF.R.S32.HI R3, RZ, 0x5, R3 ;  /* 0x00000005ff037819 */ /* 0x000fe20000011403 */
[----:B------:R-:W-:Y:S01]  /*1340*/  UISETP.NE.AND UP0, UPT, UR5, URZ, UPT ;  /* 0x0000003f0500728c */ /* 0x000fe2000bf05270 */
[----:B------:R-:W-:Y:S01]  /*1350*/  LEA.HI R7, R7, R114, RZ, 0x3 ;  /* 0x0000007207077211 */ /* 0x000fe200078f18ff */
[----:B------:R-:W-:Y:S01]  /*1360*/  ULDC UR6, c[0x0][0x284] ;  /* 0x0000a10000067ab9 */ /* 0x000fe20000000800 */
[----:B------:R-:W-:Y:S01]  /*1370*/  LOP3.LUT R5, R5, 0xfffffffc, RZ, 0xc0, !PT ;  /* 0xfffffffc05057812 */ /* 0x000fe200078ec0ff */
[----:B------:R-:W4:Y:S01]  /*1380*/  LDC R6, c[0x0][0x288] ;  /* 0x0000a200ff067b82 */ /* 0x000f220000000800 */
[----:B------:R-:W-:Y:S01]  /*1390*/  LOP3.LUT R7, R7, 0xfffffff8, RZ, 0xc0, !PT ;  /* 0xfffffff807077812 */ /* 0x000fe200078ec0ff */
[----:B------:R-:W-:-:S02]  /*13a0*/  USHF.L.U32 UR39, UR38, 0x1, URZ ;  /* 0x0000000126277899 */ /* 0x000fc4000800063f */
[----:B------:R-:W-:Y:S01]  /*13b0*/  IMAD.IADD R5, R4, 0x1, -R5 ;  /* 0x0000000104057824 */ /* 0x000fe200078e0a05 */
[----:B------:R-:W-:Y:S01]  /*13c0*/  UIADD3 UR42, -UR42, UR38, URZ ;  /* 0x000000262a2a7290 */ /* 0x000fe2000fffe13f */
[----:B------:R-:W-:Y:S01]  /*13d0*/  IMAD.IADD R114, R114, 0x1, -R7 ;  /* 0x0000000172727824 */ /* 0x000fe200078e0a07 */
[----:B-1----:R-:W-:Y:S01]  /*13e0*/  ULEA UR40, UR4, UR40, 0x18 ;  /* 0x0000002804287291 */ /* 0x002fe2000f8ec03f */
[----:B------:R-:W-:Y:S01]  /*13f0*/  IMAD.MOV.U32 R7, RZ, RZ, 0x1 ;  /* 0x00000001ff077424 */ /* 0x000fe200078e00ff */
[----:B------:R-:W-:Y:S02]  /*1400*/  USHF.L.U32 UR4, UR5, 0x3, URZ ;  /* 0x0000000305047899 */ /* 0x000fe4000800063f */
[--C-:B------:R-:W-:Y:S01]  /*1410*/  SHF.R.S32.HI R115, RZ, 0x1f, R114.reuse ;  /* 0x0000001fff737819 */ /* 0x100fe20000011472 */
[--C-:B------:R-:W-:Y:S01]  /*1420*/  IMAD R122, R3, -0x10, -R114.reuse ;  /* 0xfffffff0037a7824 */ /* 0x100fe200078e0a72 */
[----:B------:R-:W-:Y:S01]  /*1430*/  USEL UR5, URZ, 0x1, UP0 ;  /* 0x000000013f057887 */ /* 0x000fe20008000000 */
[----:B------:R-:W-:Y:S01]  /*1440*/  IMAD.SHL.U32 R116, R5, 0x2, RZ ;  /* 0x0000000205747824 */ /* 0x000fe200078e00ff */
[----:B------:R-:W-:Y:S01]  /*1450*/  UIADD3 UR41, UR40, 0x80, URZ ;  /* 0x0000008028297890 */ /* 0x000fe2000fffe03f */
[----:B------:R-:W-:Y:S01]  /*1460*/  IMAD.WIDE R114, R3, 0x10, R114 ;  /* 0x0000001003727825 */ /* 0x000fe200078e0272 */
[----:B------:R-:W-:-:S02]  /*1470*/  ULOP3.LUT UR4, UR4, 0x8, URZ, 0xc0, !UPT ;  /* 0x0000000804047892 */ /* 0x000fc4000f8ec03f */
[----:B------:R-:W-:Y:S01]  /*1480*/  SHF.R.S32.HI R117, RZ, 0x1f, R116 ;  /* 0x0000001fff757819 */ /* 0x000fe20000011474 */
[----:B------:R-:W-:Y:S01]  /*1490*/  IMAD.MOV.U32 R3, RZ, RZ, -0x1 ;  /* 0xffffffffff037424 */ /* 0x000fe200078e00ff */
[----:B------:R-:W-:Y:S01]  /*14a0*/  ULEA UR43, UR43, UR41, 0x3 ;  /* 0x000000292b2b7291 */ /* 0x000fe2000f8e183f */
[----:B------:R-:W-:Y:S01]  /*14b0*/  IMAD.U32 R124, RZ, RZ, UR5 ;  /* 0x00000005ff7c7e24 */ /* 0x000fe2000f8e00ff */
[----:B------:R-:W-:Y:S01]  /*14c0*/  ULOP3.LUT UR44, UR4, 0x8, URZ, 0x3c, !UPT ;  /* 0x00000008042c7892 */ /* 0x000fe2000f8e3c3f */
[----:B----4-:R-:W-:Y:S01]  /*14d0*/  IMAD R119, R5, -0x2, R6 ;  /* 0xfffffffe05777824 */ /* 0x010fe200078e0206 */
[-C--:B---3--:R-:W-:Y:S01]  /*14e0*/  SHF.L.U32 R3, R3, R118.reuse, RZ ;  /* 0x0000007603037219 */ /* 0x088fe200000006ff */
[----:B------:R-:W-:Y:S01]  /*14f0*/  VIADD R122, R122, UR6 ;  /* 0x000000067a7a7c36 */ /* 0x000fe20008000000 */
[----:B------:R-:W-:Y:S01]  /*1500*/  SHF.L.U32 R118, R7, R118, RZ ;  /* 0x0000007607767219 */ /* 0x000fe200000006ff */
[----:B------:R-:W-:Y:S01]  /*1510*/  ULOP3.LUT UR45, UR4, 0x18, URZ, 0x3c, !UPT ;  /* 0x00000018042d7892 */ /* 0x000fe2000f8e3c3f */
[----:B------:R-:W-:-:S02]  /*1520*/  LOP3.LUT R121, RZ, R3, RZ, 0x33, !PT ;  /* 0x00000003ff797212 */ /* 0x000fc400078e33ff */
[----:B--2---:R-:W-:-:S09]  /*1530*/  SHF.L.U64.HI R120, R8, 0x1, R0 ;  /* 0x0000000108787819 */ /* 0x004fd20000010200 */
.L_x_214:
[----:B------:R-:W-:-:S04]  /*1540*/  SHF.L.U32 R0, R124, 0x1f, RZ ;  /* 0x0000001f7c007819 */ /* 0x000fc800000006ff */
[----:B-1----:R-:W1:Y:S02]  /*1550*/  SYNCS.PHASECHK.TRANS64.TRYWAIT P0, [UR43+-0x8], R0 ;  /* 0xfffff800ff0075a7 */ /* 0x002e64000800016b */
[----:B-1--4-:R-:W-:Y:S05]  /*1560*/  @!P0 BRA `(.L_x_15) ;  /* 0x0000008800f08947 */ /* 0x012fea0003800000 */
.L_x_239:
[----:B------:R-:W-:Y:S02]  /*1570*/  ULDC UR4, c[0x0][0x28c] ;  /* 0x0000a30000047ab9 */ /* 0x000fe40000000800 */
[----:B------:R-:W-:-:S13]  /*1580*/  ISETP.LT.AND P0, PT, RZ, UR4, PT ;  /* 0x00000004ff007c0c */ /* 0x000fda000bf01270 */
[----:B------:R-:W-:Y:S05]  /*1590*/  @P0 BRA `(.L_x_16) ;  /* 0x0000000000400947 */ /* 0x000fea0003800000 */
[----:B-1----:R-:W-:Y:S01]  /*15a0*/  MOV R0, 0x0 ;  /* 0x0000000000007802 */ /* 0x002fe20000000f00 */
[----:B------:R-:W-:Y:S01]  /*15b0*/  ULDC.64 UR4, c[0x4][0x68] ;  /* 0x01001a0000047ab9 */ /* 0x000fe20000000a00 */
[----:B------:R-:W-:Y:S01]  /*15c0*/  ULDC.64 UR6, c[0x4][0x8] ;  /* 0x0100020000067ab9 */ /* 0x000fe20000000a00 */
[----:B------:R-:W-:Y:S01]  /*15d0*/  IMAD.U32 R4, RZ, RZ, UR4 ;  /* 0x00000004ff047e24 */ /* 0x000fe2000f8e00ff */
[----:B------:R1:W2:Y:S01]  /*15e0*/  LDC.64 R14, c[0x4][R0] ;  /* 0x01000000000e7b82 */ /* 0x0002a20000000a00 */
[----:B------:R-:W-:Y:S01]  /*15f0*/  IMAD.U32 R5, RZ, RZ, UR5 ;  /* 0x00000005ff057e24 */ /* 0x000fe2000f8e00ff */
[----:B------:R-:W-:Y:S01]  /*1600*/  ULDC.64 UR4, c[0x4][0x70] ;  /* 0x01001c0000047ab9 */ /* 0x000fe20000000a00 */
[----:B0-----:R-:W-:Y:S02]  /*1610*/  IMAD.U32 R10, RZ, RZ, UR6 ;  /* 0x00000006ff0a7e24 */ /* 0x001fe4000f8e00ff */
[----:B------:R-:W-:Y:S02]  /*1620*/  IMAD.U32 R6, RZ, RZ, UR4 ;  /* 0x00000004ff067e24 */ /* 0x000fe4000f8e00ff */
[----:B------:R-:W-:-:S02]  /*1630*/  IMAD.U32 R7, RZ, RZ, UR5 ;  /* 0x00000005ff077e24 */ /* 0x000fc4000f8e00ff */
[----:B------:R-:W-:Y:S02]  /*1640*/  IMAD.U32 R11, RZ, RZ, UR7 ;  /* 0x00000007ff0b7e24 */ /* 0x000fe4000f8e00ff */
[----:B------:R-:W-:Y:S02]  /*1650*/  IMAD.MOV.U32 R8, RZ, RZ, 0x1e1 ;  /* 0x000001e1ff087424 */ /* 0x000fe400078e00ff */
[----:B------:R-:W-:Y:S02]  /*1660*/  IMAD.MOV.U32 R12, RZ, RZ, 0x1 ;  /* 0x00000001ff0c7424 */ /* 0x000fe400078e00ff */
[----:B-1----:R-:W-:-:S07]  /*1670*/  IMAD.MOV.U32 R13, RZ, RZ, RZ ;  /* 0x000000ffff0d7224 */ /* 0x002fce00078e00ff */
[----:B------:R-:W-:-:S07]  /*1680*/  LEPC R20, `(.L_x_16) ;  /* 0x000000001014794e */ /* 0x000fce0000000000 */
[----:B--2--5:R-:W-:Y:S05]  /*1690*/  CALL.ABS.NOINC R14 ;  /* 0x000000000e007343 */ /* 0x024fea0003c00000 */
.L_x_16:
[----:B-1----:R-:W-:-:S04]  /*16a0*/  LOP3.LUT R0, R23, 0x1, RZ, 0xfc, !PT ;  /* 0x0000000117007812 */ /* 0x002fc800078efcff */
[----:B------:R-:W-:-:S13]  /*16b0*/  ISETP.NE.AND P0, PT, R0, 0x3, PT ;  /* 0x000000030000780c */ /* 0x000fda0003f05270 */
[----:B------:R-:W-:Y:S05]  /*16c0*/  @!P0 BRA `(.L_x_17) ;  /* 0x0000000000048947 */ /* 0x000fea0003800000 */
[----:B------:R-:W-:Y:S01]  /*16d0*/  BPT.TRAP 0x1 ;  /* 0x000000040000795c */ /* 0x000fe20000300000 */
.L_x_17:
[----:B------:R-:W-:Y:S02]  /*16e0*/  IMAD.U32 R3, RZ, RZ, UR36 ;  /* 0x00000024ff037e24 */ /* 0x000fe4000f8e00ff */
[----:B------:R-:W-:-:S03]  /*16f0*/  IMAD.U32 R0, RZ, RZ, UR37 ;  /* 0x00000025ff007e24 */ /* 0x000fc6000f8e00ff */
[----:B------:R-:W-:Y:S02]  /*1700*/  LEA R3, R3, UR40, 0x3 ;  /* 0x0000002803037c11 */ /* 0x000fe4000f8e18ff */
[----:B------:R-:W-:-:S04]  /*1710*/  SHF.L.U32 R0, R0, 0x1f, RZ ;  /* 0x0000001f00007819 */ /* 0x000fc800000006ff */
[----:B------:R1:W2:Y:S01]  /*1720*/  SYNCS.PHASECHK.TRANS64.TRYWAIT P1, [R3+URZ], R0 ;  /* 0x00000000030075a7 */ /* 0x0002a2000802017f */
[----:B------:R-:W-:Y:S05]  /*1730*/  @!P0 BRA `(.L_x_18) ;  /* 0x0000000000048947 */ /* 0x000fea0003800000 */
[----:B------:R-:W-:Y:S01]  /*1740*/  BPT.TRAP 0x1 ;  /* 0x000000040000795c */ /* 0x000fe20000300000 */
.L_x_18:
[----:B------:R-:W-:-:S05]  /*1750*/  IMAD.U32 R4, RZ, RZ, UR42 ;  /* 0x0000002aff047e24 */ /* 0x000fca000f8e00ff */
[----:B------:R-:W-:Y:S01]  /*1760*/  ISETP.GE.AND P2, PT, R4, 0x1, PT ;  /* 0x000000010400780c */ /* 0x000fe20003f46270 */
[----:B--2---:R-:W-:-:S12]  /*1770*/  @P1 BRA `(.L_x_19) ;  /* 0x0000000000081947 */ /* 0x004fd80003800000 */
[----:B------:R-:W2:Y:S02]  /*1780*/  SYNCS.PHASECHK.TRANS64.TRYWAIT P1, [R3+URZ], R0 ;  /* 0x00000000030075a7 */ /* 0x000ea4000802017f */
[----:B--2---:R-:W-:Y:S05]  /*1790*/  @!P1 BRA `(.L_x_20) ;  /* 0x00000088007c9947 */ /* 0x004fea0003800000 */
.L_x_19:
[----:B------:R-:W-:Y:S05]  /*17a0*/  WARPSYNC.ALL ;  /* 0x0000000000007948 */ /* 0x000fea0003800000 */
[----:B------:R-:W-:Y:S01]  /*17b0*/  UIADD3 UR4, UR40, 0x180, URZ ;  /* 0x0000018028047890 */ /* 0x000fe2000fffe03f */
[----:B------:R-:W-:Y:S01]  /*17c0*/  WARPGROUP.ARRIVE ;  /* 0x00000000000079c5 */ /* 0x000fe20000000000 */
[----:B------:R-:W-:Y:S02]  /*17d0*/  UIADD3 UR5, UR40, 0xe180, URZ ;  /* 0x0000e18028057890 */ /* 0x000fe4000fffe03f */
[----:B------:R-:W-:Y:S02]  /*17e0*/  USHF.R.U32.HI UR4, URZ, 0x4, UR4 ;  /* 0x000000043f047899 */ /* 0x000fe40008011604 */
[----:B------:R-:W-:-:S02]  /*17f0*/  USHF.R.U32.HI UR5, URZ, 0x4, UR5 ;  /* 0x000000043f057899 */ /* 0x000fc40008011605 */
[----:B------:R-:W-:Y:S02]  /*1800*/  ULOP3.LUT UR4, UR4, 0x3fff, URZ, 0xc0, !UPT ;  /* 0x00003fff04047892 */ /* 0x000fe4000f8ec03f */
[----:B------:R-:W-:Y:S02]  /*1810*/  ULOP3.LUT UR5, UR5, 0x3fff, URZ, 0xc0, !UPT ;  /* 0x00003fff05057892 */ /* 0x000fe4000f8ec03f */
[----:B------:R-:W-:Y:S02]  /*1820*/  ULOP3.LUT UR4, UR4, 0x10000, URZ, 0xfc, !UPT ;  /* 0x0001000004047892 */ /* 0x000fe4000f8efc3f */
[----:B------:R-:W-:Y:S02]  /*1830*/  ULOP3.LUT UR5, UR5, 0x10000, URZ, 0xfc, !UPT ;  /* 0x0001000005057892 */ /* 0x000fe4000f8efc3f */
[----:B------:R-:W-:Y:S02]  /*1840*/  ULEA UR7, UR36, UR4, 0x9 ;  /* 0x0000000424077291 */ /* 0x000fe4000f8e483f */
[----:B------:R-:W-:Y:S01]  /*1850*/  UIMAD UR6, UR36, 0x580, UR5 ;  /* 0x00000580240678a4 */ /* 0x000fe2000f8e0205 */
[----:B------:R-:W-:Y:S01]  /*1860*/  UMOV UR9, 0x40000040 ;  /* 0x4000004000097882 */ /* 0x000fe20000000000 */
[----:B------:R-:W-:-:S02]  /*1870*/  UMOV UR11, 0x40000040 ;  /* 0x40000040000b7882 */ /* 0x000fc40000000000 */
[----:B------:R-:W-:Y:S01]  /*1880*/  UIADD3 UR12, UR6, 0x80, URZ ;  /* 0x00000080060c7890 */ /* 0x000fe2000fffe03f */
[----:B------:R-:W-:Y:S02]  /*1890*/  UMOV UR8, UR7 ;  /* 0x0000000700087c82 */ /* 0x000fe40008000000 */
[----:B------:R-:W-:Y:S01]  /*18a0*/  UMOV UR10, UR6 ;  /* 0x00000006000a7c82 */ /* 0x000fe20008000000 */
[----:B------:R-:W-:Y:S01]  /*18b0*/  UIADD3 UR13, UR6, 0x100, URZ ;  /* 0x00000100060d7890 */ /* 0x000fe2000fffe03f */
[----:B------:R-:W-:Y:S01]  /*18c0*/  IGMMA.64x16x32.S8.S8 R104, gdesc[UR8], RZ, !UPT, gsb0 ;  /* 0x00600000086879f1 */ /* 0x000fe2000c0410ff */
[----:B------:R-:W-:Y:S01]  /*18d0*/  UMOV UR11, 0x40000040 ;  /* 0x40000040000b7882 */ /* 0x000fe20000000000 */
[----:B------:R-:W-:Y:S01]  /*18e0*/  UMOV UR10, UR12 ;  /* 0x0000000c000a7c82 */ /* 0x000fe20008000000 */
[----:B------:R-:W-:Y:S02]  /*18f0*/  UIADD3 UR14, UR6, 0x180, URZ ;  /* 0x00000180060e7890 */ /* 0x000fe4000fffe03f */
[----:B------:R-:W-:Y:S01]  /*1900*/  UIADD3 UR12, UR6, 0x200, URZ ;  /* 0x00000200060c7890 */ /* 0x000fe2000fffe03f */
[----:B------:R-:W-:-:S02]  /*1910*/  WARPGROUP.DEPBAR.LE gsb0, 0x0 ;  /* 0x00008000000079c5 */ /* 0x000fc40000010000 */
[----:B------:R-:W-:-:S06]  /*1920*/  WARPGROUP.ARRIVE ;  /* 0x00000000000079c5 */ /* 0x000fcc0000000000 */
[----:B------:R-:W-:Y:S01]  /*1930*/  IGMMA.64x16x32.S8.S8 R96, gdesc[UR8], RZ, !UPT, gsb0 ;  /* 0x00600000086079f1 */ /* 0x000fe2000c0410ff */
[----:B------:R-:W-:Y:S01]  /*1940*/  UMOV UR10, UR13 ;  /* 0x0000000d000a7c82 */ /* 0x000fe20008000000 */
[----:B------:R-:W-:Y:S01]  /*1950*/  UMOV UR11, 0x40000040 ;  /* 0x40000040000b7882 */ /* 0x000fe20000000000 */
[----:B------:R-:W-:Y:S01]  /*1960*/  UIADD3 UR13, UR6, 0x280, URZ ;  /* 0x00000280060d7890 */ /* 0x000fe2000fffe03f */
[----:B------:R-:W-:Y:S02]  /*1970*/  WARPGROUP.DEPBAR.LE gsb0, 0x0 ;  /* 0x00008000000079c5 */ /* 0x000fe40000010000 */
        /* <DEDUP_REMOVED lines=50> */
[----:B------:R-:W-:Y:S02]  /*1ca0*/  UIADD3 UR8, UR7, 0x2, URZ ;  /* 0x0000000207087890 */ /* 0x000fe4000fffe03f */
[----:B------:R-:W-:Y:S01]  /*1cb0*/  UIADD3 UR10, UR6, 0x2, URZ ;  /* 0x00000002060a7890 */ /* 0x000fe2000fffe03f */
[----:B------:R-:W-:Y:S01]  /*1cc0*/  UMOV UR9, 0x40000040 ;  /* 0x4000004000097882 */ /* 0x000fe20000000000 */
[----:B------:R-:W-:Y:S01]  /*1cd0*/  UMOV UR11, 0x40000040 ;  /* 0x40000040000b7882 */ /* 0x000fe20000000000 */
[----:B------:R-:W-:Y:S02]  /*1ce0*/  WARPGROUP.DEPBAR.LE gsb0, 0x0 ;  /* 0x00008000000079c5 */ /* 0x000fe40000010000 */
[----:B------:R-:W-:-:S06]  /*1cf0*/  WARPGROUP.ARRIVE ;  /* 0x00000000000079c5 */ /* 0x000fcc0000000000 */
[----:B------:R-:W-:Y:S01]  /*1d00*/  IGMMA.64x16x32.S8.S8 R104, gdesc[UR8], R104, gsb0 ;  /* 0x00600000086879f1 */ /* 0x000fe20008041068 */
[----:B------:R-:W-:Y:S01]  /*1d10*/  UMOV UR10, UR12 ;  /* 0x0000000c000a7c82 */ /* 0x000fe20008000000 */
[----:B------:R-:W-:Y:S01]  /*1d20*/  UMOV UR11, 0x40000040 ;  /* 0x40000040000b7882 */ /* 0x000fe20000000000 */
[----:B------:R-:W-:Y:S01]  /*1d30*/  UIADD3 UR12, UR6, 0x202, URZ ;  /* 0x00000202060c7890 */ /* 0x000fe2000fffe03f */
        /* <DEDUP_REMOVED lines=163> */
[----:B------:R-:W-:Y:S02]  /*2770*/  UIADD3 UR13, UR6, 0x486, URZ ;  /* 0x00000486060d7890 */ /* 0x000fe4000fffe03f */
        /* <DEDUP_REMOVED lines=23> */
[----:B------:R-:W-:Y:S03]  /*28f0*/  IGMMA.64x16x32.S8.S8 R24, gdesc[UR8], R24, gsb0 ;  /* 0x00600000081879f1 */ /* 0x000fe60008041018 */
[----:B------:R-:W-:Y:S02]  /*2900*/  WARPGROUP.DEPBAR.LE gsb0, 0x0 ;  /* 0x00008000000079c5 */ /* 0x000fe40000010000 */
[----:B------:R-:W-:Y:S05]  /*2910*/  @!P2 BRA `(.L_x_21) ;  /* 0x0000001000d0a947 */ /* 0x000fea0003800000 */
[----:B------:R-:W-:Y:S01]  /*2920*/  UIADD3 UR7, UR36, 0x1, URZ ;  /* 0x0000000124077890 */ /* 0x000fe2000fffe03f */
[----:B-12---:R-:W-:-:S03]  /*2930*/  IMAD.U32 R0, RZ, RZ, UR42 ;  /* 0x0000002aff007e24 */ /* 0x006fc6000f8e00ff */
[----:B------:R-:W-:-:S04]  /*2940*/  UISETP.NE.AND UP0, UPT, UR7, 0x7, UPT ;  /* 0x000000070700788c */ /* 0x000fc8000bf05270 */
[----:B------:R-:W-:Y:S02]  /*2950*/  USEL UR6, URZ, 0x1, UP0 ;  /* 0x000000013f067887 */ /* 0x000fe40008000000 */
[----:B------:R-:W-:Y:S02]  /*2960*/  USEL UR7, UR7, URZ, UP0 ;  /* 0x0000003f07077287 */ /* 0x000fe40008000000 */
[----:B------:R-:W-:-:S06]  /*2970*/  ULOP3.LUT UR6, UR37, UR6, URZ, 0x3c, !UPT ;  /* 0x0000000625067292 */ /* 0x000fcc000f8e3c3f */
[----:B------:R-:W-:Y:S01]  /*2980*/  IMAD.U32 R5, RZ, RZ, UR6 ;  /* 0x00000006ff057e24 */ /* 0x000fe2000f8e00ff */
[----:B------:R-:W-:-:S06]  /*2990*/  UMOV UR6, UR36 ;  /* 0x0000002400067c82 */ /* 0x000fcc0008000000 */
.L_x_28:
[----:B-12---:R-:W-:Y:S05]  /*29a0*/  @!P0 BRA `(.L_x_22) ;  /* 0x0000000000048947 */ /* 0x006fea0003800000 */
[----:B------:R-:W-:Y:S01]  /*29b0*/  BPT.TRAP 0x1 ;  /* 0x000000040000795c */ /* 0x000fe20000300000 */
.L_x_22:
[----:B------:R-:W-:Y:S01]  /*29c0*/  ULEA UR8, UR7, UR40, 0x3 ;  /* 0x0000002807087291 */ /* 0x000fe2000f8e183f */
[----:B------:R-:W-:-:S08]  /*29d0*/  SHF.L.U32 R3, R5, 0x1f, RZ ;  /* 0x0000001f05037819 */ /* 0x000fd000000006ff */
[----:B------:R1:W2:Y:S01]  /*29e0*/  SYNCS.PHASECHK.TRANS64.TRYWAIT P1, [UR8], R3 ;  /* 0x00000003ff0075a7 */ /* 0x0002a20008020148 */
[----:B------:R-:W-:Y:S05]  /*29f0*/  @!P0 BRA `(.L_x_23) ;  /* 0x0000000000048947 */ /* 0x000fea0003800000 */
[----:B------:R-:W-:Y:S01]  /*2a00*/  BPT.TRAP 0x1 ;  /* 0x000000040000795c */ /* 0x000fe20000300000 */
.L_x_23:
[----:B--2---:R-:W-:Y:S05]  /*2a10*/  @P1 BRA `(.L_x_24) ;  /* 0x0000000000081947 */ /* 0x004fea0003800000 */
[----:B------:R-:W2:Y:S02]  /*2a20*/  SYNCS.PHASECHK.TRANS64.TRYWAIT P1, [UR8], R3 ;  /* 0x00000003ff0075a7 */ /* 0x000ea40008020148 */
[----:B--2---:R-:W-:Y:S05]  /*2a30*/  @!P1 BRA `(.L_x_25) ;  /* 0x0000007400e89947 */ /* 0x004fea0003800000 */
.L_x_24:
[----:B------:R-:W-:Y:S01]  /*2a40*/  ULEA UR13, UR7, UR4, 0x9 ;  /* 0x00000004070d7291 */ /* 0x000fe2000f8e483f */
[----:B------:R-:W-:Y:S01]  /*2a50*/  WARPGROUP.ARRIVE ;  /* 0x00000000000079c5 */ /* 0x000fe20000000000 */
[----:B------:R-:W-:Y:S01]  /*2a60*/  UIMAD UR12, UR7, 0x580, UR5 ;  /* 0x00000580070c78a4 */ /* 0x000fe2000f8e0205 */
[----:B------:R-:W-:Y:S01]  /*2a70*/  UMOV UR9, 0x40000040 ;  /* 0x4000004000097882 */ /* 0x000fe20000000000 */
[----:B------:R-:W-:Y:S02]  /*2a80*/  UMOV UR11, 0x40000040 ;  /* 0x40000040000b7882 */ /* 0x000fe40000000000 */
[----:B------:R-:W-:Y:S01]  /*2a90*/  UIADD3 UR14, UR12, 0x80, URZ ;  /* 0x000000800c0e7890 */ /* 0x000fe2000fffe03f */
[----:B------:R-:W-:Y:S02]  /*2aa0*/  UMOV UR8, UR13 ;  /* 0x0000000d00087c82 */ /* 0x000fe40008000000 */
[----:B------:R-:W-:Y:S01]  /*2ab0*/  UMOV UR10, UR12 ;  /* 0x0000000c000a7c82 */ /* 0x000fe20008000000 */
[----:B------:R-:W-:Y:S01]  /*2ac0*/  UIADD3 UR15, UR12, 0x100, URZ ;  /* 0x000001000c0f7890 */ /* 0x000fe2000fffe03f */
[----:B------:R-:W-:Y:S01]  /*2ad0*/  IGMMA.64x16x32.S8.S8 R104, gdesc[UR8], R104, gsb0 ;  /* 0x00600000086879f1 */ /* 0x000fe20008041068 */
[----:B------:R-:W-:Y:S01]  /*2ae0*/  UMOV UR11, 0x40000040 ;  /* 0x40000040000b7882 */ /* 0x000fe20000000000 */
[----:B------:R-:W-:Y:S01]  /*2af0*/  UMOV UR10, UR14 ;  /* 0x0000000e000a7c82 */ /* 0x000fe20008000000 */
[----:B------:R-:W-:-:S02]  /*2b00*/  UIADD3 UR16, UR12, 0x180, URZ ;  /* 0x000001800c107890 */ /* 0x000fc4000fffe03f */
        /* <DEDUP_REMOVED lines=258> */
[----:B------:R-:W-:Y:S01]  /*3b30*/  BPT.TRAP 0x1 ;  /* 0x000000040000795c */ /* 0x000fe20000300000 */
.L_x_26:
[----:B------:R-:W-:Y:S01]  /*3b40*/  ULEA UR8, UR6, UR40, 0x3 ;  /* 0x0000002806087291 */ /* 0x000fe2000f8e183f */
[----:B------:R-:W-:-:S03]  /*3b50*/  ISETP.GT.U32.AND P1, PT, R23, 0x1, PT ;  /* 0x000000011700780c */ /* 0x000fc60003f24070 */
[----:B------:R-:W-:-:S04]  /*3b60*/  UIADD3 UR8, UR8, 0x38, URZ ;  /* 0x0000003808087890 */ /* 0x000fc8000fffe03f */
[----:B------:R-:W-:-:S09]  /*3b70*/  UPRMT UR8, URZ, 0x654, UR8 ;  /* 0x000006543f087896 */ /* 0x000fd20008000008 */
[----:B------:R-:W-:Y:S01]  /*3b80*/  SYNCS.ARRIVE.TRANS64.RED.A1T0 RZ, [UR8], RZ ;  /* 0x000000ffffff79a7 */ /* 0x000fe20008100408 */
[----:B------:R-:W-:Y:S05]  /*3b90*/  @P1 BRA `(.L_x_27) ;  /* 0x0000000000041947 */ /* 0x000fea0003800000 */
[----:B------:R-:W-:Y:S01]  /*3ba0*/  BPT.TRAP 0x1 ;  /* 0x000000040000795c */ /* 0x000fe20000300000 */
.L_x_27:
[----:B------:R-:W-:Y:S01]  /*3bb0*/  UIADD3 UR7, UR7, 0x1, URZ ;  /* 0x0000000107077890 */ /* 0x000fe2000fffe03f */
[C---:B------:R-:W-:Y:S01]  /*3bc0*/  ISETP.GT.AND P1, PT, R0.reuse, 0x1, PT ;  /* 0x000000010000780c */ /* 0x040fe20003f24270 */
[----:B------:R-:W-:Y:S01]  /*3bd0*/  UIADD3 UR6, UR6, 0x1, URZ ;  /* 0x0000000106067890 */ /* 0x000fe2000fffe03f */
[----:B------:R-:W-:Y:S01]  /*3be0*/  VIADD R0, R0, 0xffffffff ;  /* 0xffffffff00007836 */ /* 0x000fe20000000000 */
[----:B------:R-:W-:Y:S02]  /*3bf0*/  UISETP.NE.AND UP0, UPT, UR7, 0x7, UPT ;  /* 0x000000070700788c */ /* 0x000fe4000bf05270 */
[----:B------:R-:W-:Y:S02]  /*3c00*/  UISETP.NE.AND UP1, UPT, UR6, 0x7, UPT ;  /* 0x000000070600788c */ /* 0x000fe4000bf25270 */
[----:B------:R-:W-:Y:S02]  /*3c10*/  USEL UR8, URZ, 0x1, UP0 ;  /* 0x000000013f087887 */ /* 0x000fe40008000000 */
[----:B------:R-:W-:-:S02]  /*3c20*/  USEL UR7, UR7, URZ, UP0 ;  /* 0x0000003f07077287 */ /* 0x000fc40008000000 */
[----:B------:R-:W-:Y:S02]  /*3c30*/  USEL UR6, UR6, URZ, UP1 ;  /* 0x0000003f06067287 */ /* 0x000fe40008800000 */
[----:B------:R-:W-:Y:S01]  /*3c40*/  LOP3.LUT R5, R5, UR8, RZ, 0x3c, !PT ;  /* 0x0000000805057c12 */ /* 0x000fe2000f8e3cff */
[----:B------:R-:W-:Y:S09]  /*3c50*/  @P1 BRA `(.L_x_28) ;  /* 0xffffffec00501947 */ /* 0x000ff2000383ffff */
.L_x_21:
[----:B-12---:R-:W1:Y:S01]  /*3c60*/  LDC R0, c[0x0][0x28c] ;  /* 0x0000a300ff007b82 */ /* 0x006e620000000800 */
[----:B------:R-:W-:-:S04]  /*3c70*/  IMAD.U32 R3, RZ, RZ, UR44 ;  /* 0x0000002cff037e24 */ /* 0x000fc8000f8e00ff */
[----:B------:R2:W-:Y:S01]  /*3c80*/  SYNCS.ARRIVE.TRANS64.A1T0 RZ, [R3+UR41], RZ ;  /* 0x000000ff03ff79a7 */ /* 0x0005e20008100029 */
[----:B-1----:R-:W-:-:S13]  /*3c90*/  ISETP.GE.AND P1, PT, R0, 0x1, PT ;  /* 0x000000010000780c */ /* 0x002fda0003f26270 */
[----:B--2---:R-:W-:Y:S05]  /*3ca0*/  @!P1 BRA `(.L_x_29) ;  /* 0x00000000003c9947 */ /* 0x004fea0003800000 */
[----:B------:R-:W-:Y:S05]  /*3cb0*/  @!P0 BRA `(.L_x_30) ;  /* 0x0000000000048947 */ /* 0x000fea0003800000 */
[----:B------:R-:W-:Y:S01]  /*3cc0*/  BPT.TRAP 0x1 ;  /* 0x000000040000795c */ /* 0x000fe20000300000 */
.L_x_30:
[----:B------:R-:W-:Y:S01]  /*3cd0*/  UIADD3 UR6, UR36, UR42, URZ ;  /* 0x0000002a24067290 */ /* 0x000fe2000fffe03f */
[----:B------:R-:W-:-:S03]  /*3ce0*/  ISETP.GT.U32.AND P0, PT, R23, 0x1, PT ;  /* 0x000000011700780c */ /* 0x000fc60003f04070 */
[----:B------:R-:W-:-:S04]  /*3cf0*/  UIMAD.WIDE.U32 UR4, UR6, 0x24924925, URZ ;  /* 0x24924925060478a5 */ /* 0x000fc8000f8e003f */
[----:B------:R-:W-:-:S04]  /*3d00*/  UIADD3 UR4, UR6, -UR5, URZ ;  /* 0x8000000506047290 */ /* 0x000fc8000fffe03f */
[----:B------:R-:W-:-:S04]  /*3d10*/  ULEA.HI UR4, UR4, UR5, URZ, 0x1f ;  /* 0x0000000504047291 */ /* 0x000fc8000f8ff83f */
[----:B------:R-:W-:-:S04]  /*3d20*/  USHF.R.U32.HI UR4, URZ, 0x2, UR4 ;  /* 0x000000023f047899 */ /* 0x000fc80008011604 */
[----:B------:R-:W-:-:S04]  /*3d30*/  UIMAD UR4, UR4, -0x7, UR6 ;  /* 0xfffffff9040478a4 */ /* 0x000fc8000f8e0206 */
[----:B------:R-:W-:-:S04]  /*3d40*/  ULEA UR4, UR4, UR40, 0x3 ;  /* 0x0000002804047291 */ /* 0x000fc8000f8e183f */
[----:B------:R-:W-:-:S04]  /*3d50*/  UIADD3 UR4, UR4, 0x38, URZ ;  /* 0x0000003804047890 */ /* 0x000fc8000fffe03f */
[----:B------:R-:W-:-:S09]  /*3d60*/  UPRMT UR4, URZ, 0x654, UR4 ;  /* 0x000006543f047896 */ /* 0x000fd20008000004 */
[----:B------:R-:W-:Y:S01]  /*3d70*/  SYNCS.ARRIVE.TRANS64.RED.A1T0 RZ, [UR4], RZ ;  /* 0x000000ffffff79a7 */ /* 0x000fe20008100404 */
[----:B------:R-:W-:Y:S05]  /*3d80*/  @P0 BRA `(.L_x_29) ;  /* 0x0000000000040947 */ /* 0x000fea0003800000 */
[----:B------:R-:W-:Y:S01]  /*3d90*/  BPT.TRAP 0x1 ;  /* 0x000000040000795c */ /* 0x000fe20000300000 */
.L_x_29:
[----:B------:R-:W-:Y:S01]  /*3da0*/  SHF.L.U32 R0, R124, 0x1f, RZ ;  /* 0x0000001f7c007819 */ /* 0x000fe200000006ff */
[----:B------:R-:W-:Y:S01]  /*3db0*/  UIADD3 UR36, UR36, UR39, URZ ;  /* 0x0000002724247290 */ /* 0x000fe2000fffe03f */
[----:B------:R-:W-:Y:S01]  /*3dc0*/  IMAD R13, R19, 0xb0, RZ ;  /* 0x000000b0130d7824 */ /* 0x000fe200078e02ff */
[----:B------:R-:W-:Y:S01]  /*3dd0*/  UISETP.GE.U32.AND UP1, UPT, UR39, 0x7, UPT ;  /* 0x000000072700788c */ /* 0x000fe2000bf26070 */
[----:B------:R-:W1:Y:S01]  /*3de0*/  SYNCS.PHASECHK.TRANS64.TRYWAIT P0, [UR43+0x8], R0 ;  /* 0x00000800ff0075a7 */ /* 0x000e62000800016b */
[----:B------:R-:W-:Y:S01]  /*3df0*/  UISETP.GT.U32.AND UP0, UPT, UR36, 0x6, UPT ;  /* 0x000000062400788c */ /* 0x000fe2000bf04070 */
[----:B0-----:R-:W-:Y:S01]  /*3e00*/  SHF.R.S32.HI R11, RZ, 0x1f, R18 ;  /* 0x0000001fff0b7819 */ /* 0x001fe20000011412 */
[----:B------:R-:W-:Y:S02]  /*3e10*/  UIMAD.WIDE.U32 UR4, UR36, 0x24924925, URZ ;  /* 0x24924925240478a5 */ /* 0x000fe4000f8e003f */
[----:B------:R-:W-:Y:S02]  /*3e20*/  UISETP.LT.U32.AND UP0, UPT, UR39, 0x7, UP0 ;  /* 0x000000072700788c */ /* 0x000fe40008701070 */
[----:B------:R-:W-:-:S02]  /*3e30*/  UIADD3 UR4, UR36, -UR5, URZ ;  /* 0x8000000524047290 */ /* 0x000fc4000fffe03f */
[----:B------:R-:W-:Y:S02]  /*3e40*/  USEL UR6, URZ, 0x1, !UP0 ;  /* 0x000000013f067887 */ /* 0x000fe4000c000000 */
[----:B------:R-:W-:Y:S02]  /*3e50*/  ULEA.HI UR4, UR4, UR5, URZ, 0x1f ;  /* 0x0000000504047291 */ /* 0x000fe4000f8ff83f */
[----:B------:R-:W-:Y:S02]  /*3e60*/  ULOP3.LUT UR37, UR37, UR6, URZ, 0x3c, !UPT ;  /* 0x0000000625257292 */ /* 0x000fe4000f8e3c3f */
[----:B------:R-:W-:-:S04]  /*3e70*/  USHF.R.U32.HI UR4, URZ, 0x2, UR4 ;  /* 0x000000023f047899 */ /* 0x000fc80008011604 */
[----:B------:R-:W-:Y:S02]  /*3e80*/  @UP1 ULOP3.LUT UR37, UR37, 0x1, UR4, 0x78, !UPT ;  /* 0x0000000125251892 */ /* 0x000fe4000f8e7804 */
[----:B------:R-:W-:Y:S01]  /*3e90*/  UIMAD UR36, UR4, -0x7, UR36 ;  /* 0xfffffff9042478a4 */ /* 0x000fe2000f8e0224 */
[----:B-1----:R-:W-:Y:S11]  /*3ea0*/  @!P0 BRA `(.L_x_31) ;  /* 0x0000006000e48947 */ /* 0x002ff60003800000 */
.L_x_240:
[----:B0-----:R-:W-:Y:S01]  /*3eb0*/  IMAD.SHL.U32 R3, R22, 0x40, RZ ;  /* 0x0000004016037824 */ /* 0x001fe200078e00ff */
[----:B------:R-:W-:Y:S01]  /*3ec0*/  ULDC UR6, c[0x0][0x284] ;  /* 0x0000a10000067ab9 */ /* 0x000fe20000000800 */
[----:B------:R-:W-:Y:S01]  /*3ed0*/  ULDC.64 UR4, c[0x0][0x5d0] ;  /* 0x0001740000047ab9 */ /* 0x000fe20000000a00 */
[----:B------:R-:W-:Y:S01]  /*3ee0*/  SHF.R.S32.HI R10, RZ, 0x1f, R13 ;  /* 0x0000001fff0a7819 */ /* 0x000fe2000001140d */
[----:B------:R-:W-:Y:S01]  /*3ef0*/  IMAD R7, R11, UR4, RZ ;  /* 0x000000040b077c24 */ /* 0x000fe2000f8e02ff */
[----:B------:R-:W-:Y:S01]  /*3f00*/  ISETP.GE.AND P0, PT, R3, UR6, PT ;  /* 0x0000000603007c0c */ /* 0x000fe2000bf06270 */
[C---:B------:R-:W-:Y:S01]  /*3f10*/  IMAD.WIDE.U32 R4, R18.reuse, UR4, R116 ;  /* 0x0000000412047c25 */ /* 0x040fe2000f8e0074 */
[----:B------:R-:W-:Y:S02]  /*3f20*/  ULDC UR4, c[0x0][0x288] ;  /* 0x0000a20000047ab9 */ /* 0x000fe40000000800 */
[C---:B------:R-:W-:Y:S01]  /*3f30*/  ISETP.GE.OR P0, PT, R13.reuse, UR4, P0 ;  /* 0x000000040d007c0c */ /* 0x040fe20008706670 */
[----:B------:R-:W-:Y:S01]  /*3f40*/  IMAD R7, R18, UR5, R7 ;  /* 0x0000000512077c24 */ /* 0x000fe2000f8e0207 */
[----:B------:R-:W-:-:S04]  /*3f50*/  IADD3 R4, P1, R13, R4, RZ ;  /* 0x000000040d047210 */ /* 0x000fc80007f3e0ff */
[----:B------:R-:W-:-:S07]  /*3f60*/  IADD3.X R5, R10, R5, R7, P1, !PT ;  /* 0x000000050a057210 */ /* 0x000fce0000ffe407 */
[----:B------:R-:W-:Y:S05]  /*3f70*/  @P0 BRA `(.L_x_32) ;  /* 0x00000048007c0947 */ /* 0x000fea0003800000 */
[----:B------:R-:W0:Y:S01]  /*3f80*/  LDC.64 R8, c[0x0][0x5c8] ;  /* 0x00017200ff087b82 */ /* 0x000e220000000a00 */
[----:B------:R-:W-:Y:S01]  /*3f90*/  IMAD.WIDE R14, R22, 0x40, R114 ;  /* 0x00000040160e7825 */ /* 0x000fe200078e0272 */
[----:B------:R-:W-:Y:S01]  /*3fa0*/  ULDC.64 UR4, c[0x0][0x5c0] ;  /* 0x0001700000047ab9 */ /* 0x000fe20000000a00 */
[----:B------:R-:W-:Y:S02]  /*3fb0*/  BSSY B0, `(.L_x_32) ;  /* 0x000049b000007945 */ /* 0x000fe40003800000 */
[----:B------:R-:W-:Y:S02]  /*3fc0*/  IMAD.IADD R19, R119, 0x1, -R13 ;  /* 0x0000000177137824 */ /* 0x000fe400078e0a0d */
[-C--:B0-----:R-:W-:Y:S02]  /*3fd0*/  IMAD R0, R15, R8.reuse, RZ ;  /* 0x000000080f007224 */ /* 0x081fe400078e02ff */
[----:B------:R-:W-:-:S04]  /*3fe0*/  IMAD.WIDE.U32 R4, R14, R8, R4 ;  /* 0x000000080e047225 */ /* 0x000fc800078e0004 */
[----:B------:R-:W-:Y:S01]  /*3ff0*/  IMAD R7, R14, R9, R0 ;  /* 0x000000090e077224 */ /* 0x000fe200078e0200 */
[----:B------:R-:W-:Y:S01]  /*4000*/  IADD3 R4, P0, R4, UR4, RZ ;  /* 0x0000000404047c10 */ /* 0x000fe2000ff1e0ff */
[----:B------:R-:W-:Y:S02]  /*4010*/  IMAD.IADD R0, R122, 0x1, -R3 ;  /* 0x000000017a007824 */ /* 0x000fe400078e0a03 */
[----:B------:R-:W-:Y:S01]  /*4020*/  IMAD.IADD R7, R5, 0x1, R7 ;  /* 0x0000000105077824 */ /* 0x000fe200078e0207 */
[----:B------:R-:W-:-:S04]  /*4030*/  LEA R6, P1, R8, R4, 0x3 ;  /* 0x0000000408067211 */ /* 0x000fc800078218ff */
[----:B------:R-:W-:Y:S02]  /*4040*/  IADD3.X R5, R7, UR5, RZ, P0, !PT ;  /* 0x0000000507057c10 */ /* 0x000fe400087fe4ff */
[----:B-----5:R-:W-:Y:S02]  /*4050*/  ISETP.NE.AND P0, PT, R113, RZ, PT ;  /* 0x000000ff7100720c */ /* 0x020fe40003f05270 */
[----:B------:R-:W-:-:S11]  /*4060*/  LEA.HI.X R7, R8, R5, R9, 0x3, P1 ;  /* 0x0000000508077211 */ /* 0x000fd600008f1c09 */
[----:B------:R-:W-:Y:S05]  /*4070*/  @!P0 BRA `(.L_x_33) ;  /* 0x0000003400688947 */ /* 0x000fea0003800000 */
[----:B------:R-:W0:Y:S01]  /*4080*/  LDC.64 R126, c[0x0][0x5b0] ;  /* 0x00016c00ff7e7b82 */ /* 0x000e220000000a00 */
[----:B------:R-:W-:Y:S01]  /*4090*/  ULDC.64 UR4, c[0x0][0x5b8] ;  /* 0x00016e0000047ab9 */ /* 0x000fe20000000a00 */
[----:B------:R-:W-:Y:S01]  /*40a0*/  ISETP.GE.AND P3, PT, R19, 0x1, PT ;  /* 0x000000011300780c */ /* 0x000fe20003f66270 */
[----:B------:R-:W-:Y:S01]  /*40b0*/  IMAD.WIDE.U32 R8, R18, UR4, R116 ;  /* 0x0000000412087c25 */ /* 0x000fe2000f8e0074 */
[----:B------:R-:W-:Y:S02]  /*40c0*/  BSSY B1, `(.L_x_34) ;  /* 0x000000e000017945 */ /* 0x000fe40003800000 */
[----:B------:R-:W-:Y:S01]  /*40d0*/  ISETP.LT.OR P1, PT, R0, 0x1, !P3 ;  /* 0x000000010000780c */ /* 0x000fe20005f21670 */
[----:B------:R-:W-:Y:S01]  /*40e0*/  IMAD R3, R11, UR4, RZ ;  /* 0x000000040b037c24 */ /* 0x000fe2000f8e02ff */
[----:B------:R-:W1:Y:S01]  /*40f0*/  LDC.64 R128, c[0x0][0x5a8] ;  /* 0x00016a00ff807b82 */ /* 0x000e620000000a00 */
[----:B------:R-:W-:Y:S02]  /*4100*/  IADD3 R12, P0, R13, R8, RZ ;  /* 0x000000080d0c7210 */ /* 0x000fe40007f1e0ff */
[----:B------:R-:W-:-:S05]  /*4110*/  IMAD R3, R18, UR5, R3 ;  /* 0x0000000512037c24 */ /* 0x000fca000f8e0203 */
[----:B------:R-:W-:Y:S01]  /*4120*/  IADD3.X R13, R10, R9, R3, P0, !PT ;  /* 0x000000090a0d7210 */ /* 0x000fe200007fe403 */
[-C--:B0-----:R-:W-:Y:S02]  /*4130*/  IMAD R3, R15, R126.reuse, RZ ;  /* 0x0000007e0f037224 */ /* 0x081fe400078e02ff */
[----:B------:R-:W-:-:S04]  /*4140*/  IMAD.WIDE.U32 R8, R14, R126, R12 ;  /* 0x0000007e0e087225 */ /* 0x000fc800078e000c */
[----:B------:R-:W-:Y:S01]  /*4150*/  IMAD R21, R14, R127, R3 ;  /* 0x0000007f0e157224 */ /* 0x000fe200078e0203 */
[----:B-1----:R-:W-:-:S04]  /*4160*/  IADD3 R8, P0, R8, R128, RZ ;  /* 0x0000008008087210 */ /* 0x002fc80007f1e0ff */
[----:B------:R-:W-:Y:S01]  /*4170*/  IADD3.X R9, R129, R9, R21, P0, !PT ;  /* 0x0000000981097210 */ /* 0x000fe200007fe415 */
[----:B------:R-:W-:Y:S08]  /*4180*/  @P1 BRA `(.L_x_35) ;  /* 0x0000000000041947 */ /* 0x000ff00003800000 */
[----:B------:R0:W5:Y:S02]  /*4190*/  LDG.E.U8 R123, desc[UR46][R8.64] ;  /* 0x0000002e087b7981 */ /* 0x000164000c1e1100 */
.L_x_35:
[----:B------:R-:W-:Y:S05]  /*41a0*/  BSYNC B1 ;  /* 0x0000000000017941 */ /* 0x000fea0003800000 */
.L_x_34:
[----:B-----5:R-:W-:Y:S01]  /*41b0*/  LOP3.LUT R3, R123, 0xffff, RZ, 0xc0, !PT ;  /* 0x0000ffff7b037812 */ /* 0x020fe200078ec0ff */
[----:B------:R-:W-:Y:S01]  /*41c0*/  IMAD.SHL.U32 R10, R126, 0x8, RZ ;  /* 0x000000087e0a7824 */ /* 0x000fe200078e00ff */
[----:B------:R-:W-:Y:S01]  /*41d0*/  ISETP.GE.AND P2, PT, R19, 0x2, PT ;  /* 0x000000021300780c */ /* 0x000fe20003f46270 */
[----:B------:R-:W-:Y:S01]  /*41e0*/  BSSY B1, `(.L_x_36) ;  /* 0x000000e000017945 */ /* 0x000fe20003800000 */
[----:B------:R-:W-:Y:S02]  /*41f0*/  PRMT R18, R3, 0x8880, RZ ;  /* 0x0000888003127816 */ /* 0x000fe400000000ff */
[----:B------:R-:W-:Y:S02]  /*4200*/  ISETP.LT.OR P0, PT, R0, 0x1, !P2 ;  /* 0x000000010000780c */ /* 0x000fe40005701670 */
[----:B------:R-:W-:Y:S01]  /*4210*/  SHF.L.U64.HI R11, R126, 0x3, R127 ;  /* 0x000000037e0b7819 */ /* 0x000fe2000001027f */
[----:B------:R-:W-:-:S04]  /*4220*/  IMAD R3, R18, R113, RZ ;  /* 0x0000007112037224 */ /* 0x000fc800078e02ff */
[----:B------:R-:W-:Y:S02]  /*4230*/  @!P1 IMAD R15, R104, R112, R3 ;  /* 0x00000070680f9224 */ /* 0x000fe400078e0203 */
[----:B------:R-:W-:-:S03]  /*4240*/  IMAD.WIDE.U32 R10, R14, R126, R10 ;  /* 0x0000007e0e0a7225 */ /* 0x000fc600078e000a */
[----:B------:R1:W-:Y:S01]  /*4250*/  @!P1 STG.E.U8 desc[UR46][R4.64], R15 ;  /* 0x0000000f04009986 */ /* 0x0003e2000c10112e */
[----:B------:R-:W-:Y:S01]  /*4260*/  IMAD.IADD R18, R21, 0x1, R11 ;  /* 0x0000000115127824 */ /* 0x000fe200078e020b */
[----:B------:R-:W-:Y:S01]  /*4270*/  IADD3 R10, P4, P5, R12, R128, R10 ;  /* 0x000000800c0a7210 */ /* 0x000fe20007d9e00a */
[----:B------:R-:W-:-:S12]  /*4280*/  @P0 BRA `(.L_x_37) ;  /* 0x00000000000c0947 */ /* 0x000fd80003800000 */
[----:B------:R-:W2:Y:S02]  /*4290*/  LDG.E.U8 R123, desc[UR46][R8.64+0x1] ;  /* 0x0000012e087b7981 */ /* 0x000ea4000c1e1100 */
[----:B--2---:R-:W-:-:S05]  /*42a0*/  PRMT R14, R123, 0x8880, RZ ;  /* 0x000088807b0e7816 */ /* 0x004fca00000000ff */
[----:B------:R-:W-:-:S07]  /*42b0*/  IMAD R3, R14, R113, RZ ;  /* 0x000000710e037224 */ /* 0x000fce00078e02ff */
.L_x_37:
[----:B------:R-:W-:Y:S05]  /*42c0*/  BSYNC B1 ;  /* 0x0000000000017941 */ /* 0x000fea0003800000 */
.L_x_36:
[C---:B------:R-:W-:Y:S01]  /*42d0*/  ISETP.LT.OR P3, PT, R0.reuse, 0x9, !P3 ;  /* 0x000000090000780c */ /* 0x040fe20005f61670 */
[----:B------:R-:W-:Y:S01]  /*42e0*/  @!P0 IMAD R105, R105, R112, R3 ;  /* 0x0000007069698224 */ /* 0x000fe200078e0203 */
[----:B------:R-:W-:Y:S01]  /*42f0*/  ISETP.GE.AND P1, PT, R19, 0x9, PT ;  /* 0x000000091300780c */ /* 0x000fe20003f26270 */
[----:B------:R-:W-:Y:S01]  /*4300*/  BSSY B1, `(.L_x_38) ;  /* 0x000000b000017945 */ /* 0x000fe20003800000 */
[----:B------:R-:W-:Y:S02]  /*4310*/  IADD3.X R11, R13, R129, R18, P4, P5 ;  /* 0x000000810d0b7210 */ /* 0x000fe400027ea412 */
[----:B------:R2:W-:Y:S01]  /*4320*/  @!P0 STG.E.U8 desc[UR46][R4.64+0x1], R105 ;  /* 0x0000016904008986 */ /* 0x0005e2000c10112e */
[----:B------:R-:W-:Y:S02]  /*4330*/  ISETP.GE.AND P0, PT, R19, 0xa, PT ;  /* 0x0000000a1300780c */ /* 0x000fe40003f06270 */
[C---:B------:R-:W-:Y:S02]  /*4340*/  ISETP.LT.OR P2, PT, R0.reuse, 0x9, !P2 ;  /* 0x000000090000780c */ /* 0x040fe40005741670 */
[----:B------:R-:W-:-:S02]  /*4350*/  ISETP.LT.OR P5, PT, R0, 0x1, !P1 ;  /* 0x000000010000780c */ /* 0x000fc40004fa1670 */
[----:B------:R-:W-:Y:S01]  /*4360*/  ISETP.LT.OR P4, PT, R0, 0x1, !P0 ;  /* 0x000000010000780c */ /* 0x000fe20004781670 */
[----:B------:R-:W-:-:S12]  /*4370*/  @P3 BRA `(.L_x_39) ;  /* 0x00000000000c3947 */ /* 0x000fd80003800000 */
[----:B------:R-:W3:Y:S02]  /*4380*/  LDG.E.U8 R123, desc[UR46][R10.64] ;  /* 0x0000002e0a7b7981 */ /* 0x000ee4000c1e1100 */
[----:B---3--:R-:W-:-:S05]  /*4390*/  PRMT R12, R123, 0x8880, RZ ;  /* 0x000088807b0c7816 */ /* 0x008fca00000000ff */
[----:B------:R-:W-:-:S07]  /*43a0*/  IMAD R3, R12, R113, RZ ;  /* 0x000000710c037224 */ /* 0x000fce00078e02ff */
.L_x_39:
[----:B------:R-:W-:Y:S05]  /*43b0*/  BSYNC B1 ;  /* 0x0000000000017941 */ /* 0x000fea0003800000 */
.L_x_38:
[----:B------:R-:W-:Y:S01]  /*43c0*/  @!P3 IMAD R13, R106, R112, R3 ;  /* 0x000000706a0db224 */ /* 0x000fe200078e0203 */
[----:B------:R-:W-:Y:S04]  /*43d0*/  BSSY B1, `(.L_x_40) ;  /* 0x0000006000017945 */ /* 0x000fe80003800000 */
[----:B------:R3:W-:Y:S01]  /*43e0*/  @!P3 STG.E.U8 desc[UR46][R6.64], R13 ;  /* 0x0000000d0600b986 */ /* 0x0007e2000c10112e */
[----:B------:R-:W-:Y:S05]  /*43f0*/  @P2 BRA `(.L_x_41) ;  /* 0x00000000000c2947 */ /* 0x000fea0003800000 */
[----:B------:R-:W4:Y:S02]  /*4400*/  LDG.E.U8 R123, desc[UR46][R10.64+0x1] ;  /* 0x0000012e0a7b7981 */ /* 0x000f24000c1e1100 */
[----:B----4-:R-:W-:-:S05]  /*4410*/  PRMT R12, R123, 0x8880, RZ ;  /* 0x000088807b0c7816 */ /* 0x010fca00000000ff */
[----:B------:R-:W-:-:S07]  /*4420*/  IMAD R3, R12, R113, RZ ;  /* 0x000000710c037224 */ /* 0x000fce00078e02ff */
.L_x_41:
[----:B------:R-:W-:Y:S05]  /*4430*/  BSYNC B1 ;  /* 0x0000000000017941 */ /* 0x000fea0003800000 */
.L_x_40:
[----:B------:R-:W-:Y:S01]  /*4440*/  @!P2 IMAD R107, R107, R112, R3 ;  /* 0x000000706b6ba224 */ /* 0x000fe200078e0203 */
[----:B------:R-:W-:Y:S04]  /*4450*/  BSSY B1, `(.L_x_42) ;  /* 0x0000006000017945 */ /* 0x000fe80003800000 */
[----:B------:R4:W-:Y:S01]  /*4460*/  @!P2 STG.E.U8 desc[UR46][R6.64+0x1], R107 ;  /* 0x0000016b0600a986 */ /* 0x0009e2000c10112e */
[----:B------:R-:W-:Y:S05]  /*4470*/  @P5 BRA `(.L_x_43) ;  /* 0x00000000000c5947 */ /* 0x000fea0003800000 */
[----:B------:R-:W5:Y:S02]  /*4480*/  LDG.E.U8 R123, desc[UR46][R8.64+0x8] ;  /* 0x0000082e087b7981 */ /* 0x000f64000c1e1100 */
[----:B-----5:R-:W-:-:S05]  /*4490*/  PRMT R12, R123, 0x8880, RZ ;  /* 0x000088807b0c7816 */ /* 0x020fca00000000ff */
[----:B------:R-:W-:-:S07]  /*44a0*/  IMAD R3, R12, R113, RZ ;  /* 0x000000710c037224 */ /* 0x000fce00078e02ff */
.L_x_43:
[----:B------:R-:W-:Y:S05]  /*44b0*/  BSYNC B1 ;  /* 0x0000000000017941 */ /* 0x000fea0003800000 */
.L_x_42:
[----:B---3--:R-:W-:Y:S01]  /*44c0*/  @!P5 IMAD R13, R108, R112, R3 ;  /* 0x000000706c0dd224 */ /* 0x008fe200078e0203 */
[----:B------:R-:W-:Y:S04]  /*44d0*/  BSSY B1, `(.L_x_44) ;  /* 0x0000006000017945 */ /* 0x000fe80003800000 */
[----:B------:R3:W-:Y:S01]  /*44e0*/  @!P5 STG.E.U8 desc[UR46][R4.64+0x8], R13 ;  /* 0x0000080d0400d986 */ /* 0x0007e2000c10112e */
[----:B------:R-:W-:Y:S05]  /*44f0*/  @P4 BRA `(.L_x_45) ;  /* 0x00000000000c4947 */ /* 0x000fea0003800000 */
[----:B------:R-:W5:Y:S02]  /*4500*/  LDG.E.U8 R123, desc[UR46][R8.64+0x9] ;  /* 0x0000092e087b7981 */ /* 0x000f64000c1e1100 */
[----:B-----5:R-:W-:-:S05]  /*4510*/  PRMT R12, R123, 0x8880, RZ ;  /* 0x000088807b0c7816 */ /* 0x020fca00000000ff */
[----:B------:R-:W-:-:S07]  /*4520*/  IMAD R3, R12, R113, RZ ;  /* 0x000000710c037224 */ /* 0x000fce00078e02ff */
.L_x_45:
[----:B------:R-:W-:Y:S05]  /*4530*/  BSYNC B1 ;  /* 0x0000000000017941 */ /* 0x000fea0003800000 */
.L_x_44:
[C---:B------:R-:W-:Y:S01]  /*4540*/  ISETP.LT.OR P1, PT, R0.reuse, 0x9, !P1 ;  /* 0x000000090000780c */ /* 0x040fe20004f21670 */
[----:B------:R-:W-:Y:S01]  /*4550*/  @!P4 IMAD R109, R109, R112, R3 ;  /* 0x000000706d6dc224 */ /* 0x000fe200078e0203 */
[C---:B------:R-:W-:Y:S01]  /*4560*/  ISETP.GE.AND P3, PT, R19.reuse, 0x11, PT ;  /* 0x000000111300780c */ /* 0x040fe20003f66270 */
[----:B------:R-:W-:Y:S01]  /*4570*/  BSSY B1, `(.L_x_46) ;  /* 0x000000a000017945 */ /* 0x000fe20003800000 */
[----:B------:R-:W-:Y:S02]  /*4580*/  ISETP.GE.AND P2, PT, R19, 0x12, PT ;  /* 0x000000121300780c */ /* 0x000fe40003f46270 */
[----:B------:R0:W-:Y:S01]  /*4590*/  @!P4 STG.E.U8 desc[UR46][R4.64+0x9], R109 ;  /* 0x0000096d0400c986 */ /* 0x0001e2000c10112e */
[C---:B------:R-:W-:Y:S02]  /*45a0*/  ISETP.LT.OR P0, PT, R0.reuse, 0x9, !P0 ;  /* 0x000000090000780c */ /* 0x040fe40004701670 */
[C---:B------:R-:W-:Y:S02]  /*45b0*/  ISETP.LT.OR P5, PT, R0.reuse, 0x1, !P3 ;  /* 0x000000010000780c */ /* 0x040fe40005fa1670 */
[----:B------:R-:W-:-:S02]  /*45c0*/  ISETP.LT.OR P4, PT, R0, 0x1, !P2 ;  /* 0x000000010000780c */ /* 0x000fc40005781670 */
[----:B------:R-:W-:Y:S11]  /*45d0*/  @P1 BRA `(.L_x_47) ;  /* 0x00000000000c1947 */ /* 0x000ff60003800000 */
[----:B------:R-:W5:Y:S02]  /*45e0*/  LDG.E.U8 R123, desc[UR46][R10.64+0x8] ;  /* 0x0000082e0a7b7981 */ /* 0x000f64000c1e1100 */
[----:B-----5:R-:W-:-:S05]  /*45f0*/  PRMT R12, R123, 0x8880, RZ ;  /* 0x000088807b0c7816 */ /* 0x020fca00000000ff */
[----:B------:R-:W-:-:S07]  /*4600*/  IMAD R3, R12, R113, RZ ;  /* 0x000000710c037224 */ /* 0x000fce00078e02ff */
.L_x_47:
[----:B------:R-:W-:Y:S05]  /*4610*/  BSYNC B1 ;  /* 0x0000000000017941 */ /* 0x000fea0003800000 */
.L_x_46:
[----:B---3--:R-:W-:Y:S01]  /*4620*/  @!P1 IMAD R13, R110, R112, R3 ;  /* 0x000000706e0d9224 */ /* 0x008fe200078e0203 */
[----:B------:R-:W-:Y:S04]  /*4630*/  BSSY B1, `(.L_x_48) ;  /* 0x0000006000017945 */ /* 0x000fe80003800000 */
[----:B------:R3:W-:Y:S01]  /*4640*/  @!P1 STG.E.U8 desc[UR46][R6.64+0x8], R13 ;  /* 0x0000080d06009986 */ /* 0x0007e2000c10112e */
[----:B------:R-:W-:Y:S05]  /*4650*/  @P0 BRA `(.L_x_49) ;  /* 0x00000000000c0947 */ /* 0x000fea0003800000 */
[----:B------:R-:W5:Y:S02]  /*4660*/  LDG.E.U8 R123, desc[UR46][R10.64+0x9] ;  /* 0x0000092e0a7b7981 */ /* 0x000f64000c1e1100 */
[----:B-----5:R-:W-:-:S05]  /*4670*/  PRMT R12, R123, 0x8880, RZ ;  /* 0x000088807b0c7816 */ /* 0x020fca00000000ff */
[----:B------:R-:W-:-:S07]  /*4680*/  IMAD R3, R12, R113, RZ ;  /* 0x000000710c037224 */ /* 0x000fce00078e02ff */
.L_x_49:
[----:B------:R-:W-:Y:S05]  /*4690*/  BSYNC B1 ;  /* 0x0000000000017941 */ /* 0x000fea0003800000 */
.L_x_48:
[----:B------:R-:W-:Y:S01]  /*46a0*/  @!P0 IMAD R111, R111, R112, R3 ;  /* 0x000000706f6f8224 */ /* 0x000fe200078e0203 */
[----:B------:R-:W-:Y:S04]  /*46b0*/  BSSY B1, `(.L_x_50) ;  /* 0x0000006000017945 */ /* 0x000fe80003800000 */
[----:B------:R0:W-:Y:S01]  /*46c0*/  @!P0 STG.E.U8 desc[UR46][R6.64+0x9], R111 ;  /* 0x0000096f06008986 */ /* 0x0001e2000c10112e */
[----:B------:R-:W-:Y:S05]  /*46d0*/  @P5 BRA `(.L_x_51) ;  /* 0x00000000000c5947 */ /* 0x000fea0003800000 */
[----:B------:R-:W5:Y:S02]  /*46e0*/  LDG.E.U8 R123, desc[UR46][R8.64+0x10] ;  /* 0x0000102e087b7981 */ /* 0x000f64000c1e1100 */
[----:B-----5:R-:W-:-:S05]  /*46f0*/  PRMT R12, R123, 0x8880, RZ ;  /* 0x000088807b0c7816 */ /* 0x020fca00000000ff */
[----:B------:R-:W-:-:S07]  /*4700*/  IMAD R3, R12, R113, RZ ;  /* 0x000000710c037224 */ /* 0x000fce00078e02ff */
.L_x_51:
[----:B------:R-:W-:Y:S05]  /*4710*/  BSYNC B1 ;  /* 0x0000000000017941 */ /* 0x000fea0003800000 */
.L_x_50:
[----:B---3--:R-:W-:Y:S01]  /*4720*/  @!P5 IMAD R13, R96, R112, R3 ;  /* 0x00000070600dd224 */ /* 0x008fe200078e0203 */
[----:B------:R-:W-:Y:S04]  /*4730*/  BSSY B1, `(.L_x_52) ;  /* 0x0000006000017945 */ /* 0x000fe80003800000 */
[----:B------:R3:W-:Y:S01]  /*4740*/  @!P5 STG.E.U8 desc[UR46][R4.64+0x10], R13 ;  /* 0x0000100d0400d986 */ /* 0x0007e2000c10112e */
[----:B------:R-:W-:Y:S05]  /*4750*/  @P4 BRA `(.L_x_53) ;  /* 0x00000000000c4947 */ /* 0x000fea0003800000 */
[----:B------:R-:W5:Y:S02]  /*4760*/  LDG.E.U8 R123, desc[UR46][R8.64+0x11] ;  /* 0x0000112e087b7981 */ /* 0x000f64000c1e1100 */
[----:B-----5:R-:W-:-:S05]  /*4770*/  PRMT R12, R123, 0x8880, RZ ;  /* 0x000088807b0c7816 */ /* 0x020fca00000000ff */
[----:B------:R-:W-:-:S07]  /*4780*/  IMAD R3, R12, R113, RZ ;  /* 0x000000710c037224 */ /* 0x000fce00078e02ff */
.L_x_53:
[----:B------:R-:W-:Y:S05]  /*4790*/  BSYNC B1 ;  /* 0x0000000000017941 */ /* 0x000fea0003800000 */
.L_x_52:
        /* <DEDUP_REMOVED lines=13> */
.L_x_55:
[----:B------:R-:W-:Y:S05]  /*4870*/  BSYNC B1 ;  /* 0x0000000000017941 */ /* 0x000fea0003800000 */
.L_x_54:
[----:B---3--:R-:W-:Y:S01]  /*4880*/  @!P3 IMAD R13, R98, R112, R3 ;  /* 0x00000070620db224 */ /* 0x008fe200078e0203 */
[----:B------:R-:W-:Y:S04]  /*4890*/  BSSY B1, `(.L_x_56) ;  /* 0x0000006000017945 */ /* 0x000fe80003800000 */
[----:B------:R3:W-:Y:S01]  /*48a0*/  @!P3 STG.E.U8 desc[UR46][R6.64+0x10], R13 ;  /* 0x0000100d0600b986 */ /* 0x0007e2000c10112e */
[----:B------:R-:W-:Y:S05]  /*48b0*/  @P2 BRA `(.L_x_57) ;  /* 0x00000000000c2947 */ /* 0x000fea0003800000 */
[----:B------:R-:W5:Y:S02]  /*48c0*/  LDG.E.U8 R123, desc[UR46][R10.64+0x11] ;  /* 0x0000112e0a7b7981 */ /* 0x000f64000c1e1100 */
[----:B-----5:R-:W-:-:S05]  /*48d0*/  PRMT R12, R123, 0x8880, RZ ;  /* 0x000088807b0c7816 */ /* 0x020fca00000000ff */
[----:B------:R-:W-:-:S07]  /*48e0*/  IMAD R3, R12, R113, RZ ;  /* 0x000000710c037224 */ /* 0x000fce00078e02ff */
.L_x_57:
[----:B------:R-:W-:Y:S05]  /*48f0*/  BSYNC B1 ;  /* 0x0000000000017941 */ /* 0x000fea0003800000 */
.L_x_56:
[----:B------:R-:W-:Y:S01]  /*4900*/  @!P2 IMAD R99, R99, R112, R3 ;  /* 0x000000706363a224 */ /* 0x000fe200078e0203 */
[----:B------:R-:W-:Y:S04]  /*4910*/  BSSY B1, `(.L_x_58) ;  /* 0x0000006000017945 */ /* 0x000fe80003800000 */
[----:B------:R0:W-:Y:S01]  /*4920*/  @!P2 STG.E.U8 desc[UR46][R6.64+0x11], R99 ;  /* 0x000011630600a986 */ /* 0x0001e2000c10112e */
[----:B------:R-:W-:Y:S05]  /*4930*/  @P5 BRA `(.L_x_59) ;  /* 0x00000000000c5947 */ /* 0x000fea0003800000 */
[----:B------:R-:W5:Y:S02]  /*4940*/  LDG.E.U8 R123, desc[UR46][R8.64+0x18] ;  /* 0x0000182e087b7981 */ /* 0x000f64000c1e1100 */
[----:B-----5:R-:W-:-:S05]  /*4950*/  PRMT R12, R123, 0x8880, RZ ;  /* 0x000088807b0c7816 */ /* 0x020fca00000000ff */
[----:B------:R-:W-:-:S07]  /*4960*/  IMAD R3, R12, R113, RZ ;  /* 0x000000710c037224 */ /* 0x000fce00078e02ff */
.L_x_59:
[----:B------:R-:W-:Y:S05]  /*4970*/  BSYNC B1 ;  /* 0x0000000000017941 */ /* 0x000fea0003800000 */
.L_x_58:
[----:B---3--:R-:W-:Y:S01]  /*4980*/  @!P5 IMAD R13, R100, R112, R3 ;  /* 0x00000070640dd224 */ /* 0x008fe200078e0203 */
[----:B------:R-:W-:Y:S04]  /*4990*/  BSSY B1, `(.L_x_60) ;  /* 0x0000006000017945 */ /* 0x000fe80003800000 */
[----:B------:R3:W-:Y:S01]  /*49a0*/  @!P5 STG.E.U8 desc[UR46][R4.64+0x18], R13 ;  /* 0x0000180d0400d986 */ /* 0x0007e2000c10112e */
[----:B------:R-:W-:Y:S05]  /*49b0*/  @P4 BRA `(.L_x_61) ;  /* 0x00000000000c4947 */ /* 0x000fea0003800000 */
[----:B------:R-:W5:Y:S02]  /*49c0*/  LDG.E.U8 R123, desc[UR46][R8.64+0x19] ;  /* 0x0000192e087b7981 */ /* 0x000f64000c1e1100 */
[----:B-----5:R-:W-:-:S05]  /*49d0*/  PRMT R12, R123, 0x8880, RZ ;  /* 0x000088807b0c7816 */ /* 0x020fca00000000ff */
[----:B------:R-:W-:-:S07]  /*49e0*/  IMAD R3, R12, R113, RZ ;  /* 0x000000710c037224 */ /* 0x000fce00078e02ff */
.L_x_61:
[----:B------:R-:W-:Y:S05]  /*49f0*/  BSYNC B1 ;  /* 0x0000000000017941 */ /* 0x000fea0003800000 */
.L_x_60:
        /* <DEDUP_REMOVED lines=13> */
.L_x_63:
[----:B------:R-:W-:Y:S05]  /*4ad0*/  BSYNC B1 ;  /* 0x0000000000017941 */ /* 0x000fea0003800000 */
.L_x_62:
[----:B---3--:R-:W-:Y:S01]  /*4ae0*/  @!P1 IMAD R13, R102, R112, R3 ;  /* 0x00000070660d9224 */ /* 0x008fe200078e0203 */
[----:B------:R-:W-:Y:S04]  /*4af0*/  BSSY B1, `(.L_x_64) ;  /* 0x0000006000017945 */ /* 0x000fe80003800000 */
[----:B------:R3:W-:Y:S01]  /*4b00*/  @!P1 STG.E.U8 desc[UR46][R6.64+0x18], R13 ;  /* 0x0000180d06009986 */ /* 0x0007e2000c10112e */
[----:B------:R-:W-:Y:S05]  /*4b10*/  @P0 BRA `(.L_x_65) ;  /* 0x00000000000c0947 */ /* 0x000fea0003800000 */
[----:B------:R-:W5:Y:S02]  /*4b20*/  LDG.E.U8 R123, desc[UR46][R10.64+0x19] ;  /* 0x0000192e0a7b7981 */ /* 0x000f64000c1e1100 */
[----:B-----5:R-:W-:-:S05]  /*4b30*/  PRMT R12, R123, 0x8880, RZ ;  /* 0x000088807b0c7816 */ /* 0x020fca00000000ff */
[----:B------:R-:W-:-:S07]  /*4b40*/  IMAD R3, R12, R113, RZ ;  /* 0x000000710c037224 */ /* 0x000fce00078e02ff */
.L_x_65:
[----:B------:R-:W-:Y:S05]  /*4b50*/  BSYNC B1 ;  /* 0x0000000000017941 */ /* 0x000fea0003800000 */
.L_x_64:
[----:B------:R-:W-:Y:S01]  /*4b60*/  @!P0 IMAD R103, R103, R112, R3 ;  /* 0x0000007067678224 */ /* 0x000fe200078e0203 */
[----:B------:R-:W-:Y:S04]  /*4b70*/  BSSY B1, `(.L_x_66) ;  /* 0x0000006000017945 */ /* 0x000fe80003800000 */
[----:B------:R0:W-:Y:S01]  /*4b80*/  @!P0 STG.E.U8 desc[UR46][R6.64+0x19], R103 ;  /* 0x0000196706008986 */ /* 0x0001e2000c10112e */
[----:B------:R-:W-:Y:S05]  /*4b90*/  @P5 BRA `(.L_x_67) ;  /* 0x00000000000c5947 */ /* 0x000fea0003800000 */
[----:B------:R-:W5:Y:S02]  /*4ba0*/  LDG.E.U8 R123, desc[UR46][R8.64+0x20] ;  /* 0x0000202e087b7981 */ /* 0x000f64000c1e1100 */
[----:B-----5:R-:W-:-:S05]  /*4bb0*/  PRMT R12, R123, 0x8880, RZ ;  /* 0x000088807b0c7816 */ /* 0x020fca00000000ff */
[----:B------:R-:W-:-:S07]  /*4bc0*/  IMAD R3, R12, R113, RZ ;  /* 0x000000710c037224 */ /* 0x000fce00078e02ff */
.L_x_67:
[----:B------:R-:W-:Y:S05]  /*4bd0*/  BSYNC B1 ;  /* 0x0000000000017941 */ /* 0x000fea0003800000 */
.L_x_66:
[----:B---3--:R-:W-:Y:S01]  /*4be0*/  @!P5 IMAD R13, R88, R112, R3 ;  /* 0x00000070580dd224 */ /* 0x008fe200078e0203 */
[----:B------:R-:W-:Y:S04]  /*4bf0*/  BSSY B1, `(.L_x_68) ;  /* 0x0000006000017945 */ /* 0x000fe80003800000 */
[----:B------:R3:W-:Y:S01]  /*4c00*/  @!P5 STG.E.U8 desc[UR46][R4.64+0x20], R13 ;  /* 0x0000200d0400d986 */ /* 0x0007e2000c10112e */
[----:B------:R-:W-:Y:S05]  /*4c10*/  @P4 BRA `(.L_x_69) ;  /* 0x00000000000c4947 */ /* 0x000fea0003800000 */
[----:B------:R-:W5:Y:S02]  /*4c20*/  LDG.E.U8 R123, desc[UR46][R8.64+0x21] ;  /* 0x0000212e087b7981 */ /* 0x000f64000c1e1100 */
[----:B-----5:R-:W-:-:S05]  /*4c30*/  PRMT R12, R123, 0x8880, RZ ;  /* 0x000088807b0c7816 */ /* 0x020fca00000000ff */
[----:B------:R-:W-:-:S07]  /*4c40*/  IMAD R3, R12, R113, RZ ;  /* 0x000000710c037224 */ /* 0x000fce00078e02ff */
.L_x_69:
[----:B------:R-:W-:Y:S05]  /*4c50*/  BSYNC B1 ;  /* 0x0000000000017941 */ /* 0x000fea0003800000 */
.L_x_68:
        /* <DEDUP_REMOVED lines=13> */
.L_x_71:
[----:B------:R-:W-:Y:S05]  /*4d30*/  BSYNC B1 ;  /* 0x0000000000017941 */ /* 0x000fea0003800000 */
.L_x_70:
[----:B---3--:R-:W-:Y:S01]  /*4d40*/  @!P3 IMAD R13, R90, R112, R3 ;  /* 0x000000705a0db224 */ /* 0x008fe200078e0203 */
[----:B------:R-:W-:Y:S04]  /*4d50*/  BSSY B1, `(.L_x_72) ;  /* 0x0000006000017945 */ /* 0x000fe80003800000 */
[----:B------:R3:W-:Y:S01]  /*4d60*/  @!P3 STG.E.U8 desc[UR46][R6.64+0x20], R13 ;  /* 0x0000200d0600b986 */ /* 0x0007e2000c10112e */
[----:B------:R-:W-:Y:S05]  /*4d70*/  @P2 BRA `(.L_x_73) ;  /* 0x00000000000c2947 */ /* 0x000fea0003800000 */
[----:B------:R-:W5:Y:S02]  /*4d80*/  LDG.E.U8 R123, desc[UR46][R10.64+0x21] ;  /* 0x0000212e0a7b7981 */ /* 0x000f64000c1e1100 */
[----:B-----5:R-:W-:-:S05]  /*4d90*/  PRMT R12, R123, 0x8880, RZ ;  /* 0x000088807b0c7816 */ /* 0x020fca00000000ff */
[----:B------:R-:W-:-:S07]  /*4da0*/  IMAD R3, R12, R113, RZ ;  /* 0x000000710c037224 */ /* 0x000fce00078e02ff */
.L_x_73:
[----:B------:R-:W-:Y:S05]  /*4db0*/  BSYNC B1 ;  /* 0x0000000000017941 */ /* 0x000fea0003800000 */
.L_x_72:
[----:B------:R-:W-:Y:S01]  /*4dc0*/  @!P2 IMAD R91, R91, R112, R3 ;  /* 0x000000705b5ba224 */ /* 0x000fe200078e0203 */
[----:B------:R-:W-:Y:S04]  /*4dd0*/  BSSY B1, `(.L_x_74) ;  /* 0x0000006000017945 */ /* 0x000fe80003800000 */
[----:B------:R0:W-:Y:S01]  /*4de0*/  @!P2 STG.E.U8 desc[UR46][R6.64+0x21], R91 ;  /* 0x0000215b0600a986 */ /* 0x0001e2000c10112e */
[----:B------:R-:W-:Y:S05]  /*4df0*/  @P5 BRA `(.L_x_75) ;  /* 0x00000000000c5947 */ /* 0x000fea0003800000 */
[----:B------:R-:W5:Y:S02]  /*4e00*/  LDG.E.U8 R123, desc[UR46][R8.64+0x28] ;  /* 0x0000282e087b7981 */ /* 0x000f64000c1e1100 */
[----:B-----5:R-:W-:-:S05]  /*4e10*/  PRMT R12, R123, 0x8880, RZ ;  /* 0x000088807b0c7816 */ /* 0x020fca00000000ff */
[----:B------:R-:W-:-:S07]  /*4e20*/  IMAD R3, R12, R113, RZ ;  /* 0x000000710c037224 */ /* 0x000fce00078e02ff */
.L_x_75:
[----:B------:R-:W-:Y:S05]  /*4e30*/  BSYNC B1 ;  /* 0x0000000000017941 */ /* 0x000fea0003800000 */
.L_x_74:
[----:B---3--:R-:W-:Y:S01]  /*4e40*/  @!P5 IMAD R13, R92, R112, R3 ;  /* 0x000000705c0dd224 */ /* 0x008fe200078e0203 */
[----:B------:R-:W-:Y:S04]  /*4e50*/  BSSY B1, `(.L_x_76) ;  /* 0x0000006000017945 */ /* 0x000fe80003800000 */
[----:B------:R3:W-:Y:S01]  /*4e60*/  @!P5 STG.E.U8 desc[UR46][R4.64+0x28], R13 ;  /* 0x0000280d0400d986 */ /* 0x0007e2000c10112e */
[----:B------:R-:W-:Y:S05]  /*4e70*/  @P4 BRA `(.L_x_77) ;  /* 0x00000000000c4947 */ /* 0x000fea0003800000 */
[----:B------:R-:W5:Y:S02]  /*4e80*/  LDG.E.U8 R123, desc[UR46][R8.64+0x29] ;  /* 0x0000292e087b7981 */ /* 0x000f64000c1e1100 */
[----:B-----5:R-:W-:-:S05]  /*4e90*/  PRMT R12, R123, 0x8880, RZ ;  /* 0x000088807b0c7816 */ /* 0x020fca00000000ff */
[----:B------:R-:W-:-:S07]  /*4ea0*/  IMAD R3, R12, R113, RZ ;  /* 0x000000710c037224 */ /* 0x000fce00078e02ff */
.L_x_77:
[----:B------:R-:W-:Y:S05]  /*4eb0*/  BSYNC B1 ;  /* 0x0000000000017941 */ /* 0x000fea0003800000 */
.L_x_76:
        /* <DEDUP_REMOVED lines=13> */
.L_x_79:
[----:B------:R-:W-:Y:S05]  /*4f90*/  BSYNC B1 ;  /* 0x0000000000017941 */ /* 0x000fea0003800000 */
.L_x_78:
[----:B---3--:R-:W-:Y:S01]  /*4fa0*/  @!P1 IMAD R13, R94, R112, R3 ;  /* 0x000000705e0d9224 */ /* 0x008fe200078e0203 */
[----:B------:R-:W-:Y:S04]  /*4fb0*/  BSSY B1, `(.L_x_80) ;  /* 0x0000006000017945 */ /* 0x000fe80003800000 */
[----:B------:R3:W-:Y:S01]  /*4fc0*/  @!P1 STG.E.U8 desc[UR46][R6.64+0x28], R13 ;  /* 0x0000280d06009986 */ /* 0x0007e2000c10112e */
[----:B------:R-:W-:Y:S05]  /*4fd0*/  @P0 BRA `(.L_x_81) ;  /* 0x00000000000c0947 */ /* 0x000fea0003800000 */
[----:B------:R-:W5:Y:S02]  /*4fe0*/  LDG.E.U8 R123, desc[UR46][R10.64+0x29] ;  /* 0x0000292e0a7b7981 */ /* 0x000f64000c1e1100 */
[----:B-----5:R-:W-:-:S05]  /*4ff0*/  PRMT R12, R123, 0x8880, RZ ;  /* 0x000088807b0c7816 */ /* 0x020fca00000000ff */
[----:B------:R-:W-:-:S07]  /*5000*/  IMAD R3, R12, R113, RZ ;  /* 0x000000710c037224 */ /* 0x000fce00078e02ff */
.L_x_81:
[----:B------:R-:W-:Y:S05]  /*5010*/  BSYNC B1 ;  /* 0x0000000000017941 */ /* 0x000fea0003800000 */
.L_x_80:
[----:B------:R-:W-:Y:S01]  /*5020*/  @!P0 IMAD R95, R95, R112, R3 ;  /* 0x000000705f5f8224 */ /* 0x000fe200078e0203 */
[----:B------:R-:W-:Y:S04]  /*5030*/  BSSY B1, `(.L_x_82) ;  /* 0x0000006000017945 */ /* 0x000fe80003800000 */
[----:B------:R0:W-:Y:S01]  /*5040*/  @!P0 STG.E.U8 desc[UR46][R6.64+0x29], R95 ;  /* 0x0000295f06008986 */ /* 0x0001e2000c10112e */
[----:B------:R-:W-:Y:S05]  /*5050*/  @P5 BRA `(.L_x_83) ;  /* 0x00000000000c5947 */ /* 0x000fea0003800000 */
[----:B------:R-:W5:Y:S02]  /*5060*/  LDG.E.U8 R123, desc[UR46][R8.64+0x30] ;  /* 0x0000302e087b7981 */ /* 0x000f64000c1e1100 */
[----:B-----5:R-:W-:-:S05]  /*5070*/  PRMT R12, R123, 0x8880, RZ ;  /* 0x000088807b0c7816 */ /* 0x020fca00000000ff */
[----:B------:R-:W-:-:S07]  /*5080*/  IMAD R3, R12, R113, RZ ;  /* 0x000000710c037224 */ /* 0x000fce00078e02ff */
.L_x_83:
[----:B------:R-:W-:Y:S05]  /*5090*/  BSYNC B1 ;  /* 0x0000000000017941 */ /* 0x000fea0003800000 */
.L_x_82:
[----:B---3--:R-:W-:Y:S01]  /*50a0*/  @!P5 IMAD R13, R80, R112, R3 ;  /* 0x00000070500dd224 */ /* 0x008fe200078e0203 */
[----:B------:R-:W-:Y:S04]  /*50b0*/  BSSY B1, `(.L_x_84) ;  /* 0x0000006000017945 */ /* 0x000fe80003800000 */
[----:B------:R3:W-:Y:S01]  /*50c0*/  @!P5 STG.E.U8 desc[UR46][R4.64+0x30], R13 ;  /* 0x0000300d0400d986 */ /* 0x0007e2000c10112e */
[----:B------:R-:W-:Y:S05]  /*50d0*/  @P4 BRA `(.L_x_85) ;  /* 0x00000000000c4947 */ /* 0x000fea0003800000 */
[----:B------:R-:W5:Y:S02]  /*50e0*/  LDG.E.U8 R123, desc[UR46][R8.64+0x31] ;  /* 0x0000312e087b7981 */ /* 0x000f64000c1e1100 */
[----:B-----5:R-:W-:-:S05]  /*50f0*/  PRMT R12, R123, 0x8880, RZ ;  /* 0x000088807b0c7816 */ /* 0x020fca00000000ff */
[----:B------:R-:W-:-:S07]  /*5100*/  IMAD R3, R12, R113, RZ ;  /* 0x000000710c037224 */ /* 0x000fce00078e02ff */
.L_x_85:
[----:B------:R-:W-:Y:S05]  /*5110*/  BSYNC B1 ;  /* 0x0000000000017941 */ /* 0x000fea0003800000 */
.L_x_84:
        /* <DEDUP_REMOVED lines=13> */
.L_x_87:
[----:B------:R-:W-:Y:S05]  /*51f0*/  BSYNC B1 ;  /* 0x0000000000017941 */ /* 0x000fea0003800000 */
.L_x_86:
[----:B---3--:R-:W-:Y:S01]  /*5200*/  @!P3 IMAD R13, R82, R112, R3 ;  /* 0x00000070520db224 */ /* 0x008fe200078e0203 */
[----:B------:R-:W-:Y:S04]  /*5210*/  BSSY B1, `(.L_x_88) ;  /* 0x0000006000017945 */ /* 0x000fe80003800000 */
[----:B------:R3:W-:Y:S01]  /*5220*/  @!P3 STG.E.U8 desc[UR46][R6.64+0x30], R13 ;  /* 0x0000300d0600b986 */ /* 0x0007e2000c10112e */
[----:B------:R-:W-:Y:S05]  /*5230*/  @P2 BRA `(.L_x_89) ;  /* 0x00000000000c2947 */ /* 0x000fea0003800000 */
[----:B------:R-:W5:Y:S02]  /*5240*/  LDG.E.U8 R123, desc[UR46][R10.64+0x31] ;  /* 0x0000312e0a7b7981 */ /* 0x000f64000c1e1100 */
[----:B-----5:R-:W-:-:S05]  /*5250*/  PRMT R12, R123, 0x8880, RZ ;  /* 0x000088807b0c7816 */ /* 0x020fca00000000ff */
[----:B------:R-:W-:-:S07]  /*5260*/  IMAD R3, R12, R113, RZ ;  /* 0x000000710c037224 */ /* 0x000fce00078e02ff */
.L_x_89:
[----:B------:R-:W-:Y:S05]  /*5270*/  BSYNC B1 ;  /* 0x0000000000017941 */ /* 0x000fea0003800000 */
.L_x_88:
[----:B------:R-:W-:Y:S01]  /*5280*/  @!P2 IMAD R83, R83, R112, R3 ;  /* 0x000000705353a224 */ /* 0x000fe200078e0203 */
[----:B------:R-:W-:Y:S04]  /*5290*/  BSSY B1, `(.L_x_90) ;  /* 0x0000006000017945 */ /* 0x000fe80003800000 */
[----:B------:R0:W-:Y:S01]  /*52a0*/  @!P2 STG.E.U8 desc[UR46][R6.64+0x31], R83 ;  /* 0x000031530600a986 */ /* 0x0001e2000c10112e */
[----:B------:R-:W-:Y:S05]  /*52b0*/  @P5 BRA `(.L_x_91) ;  /* 0x00000000000c5947 */ /* 0x000fea0003800000 */
[----:B------:R-:W5:Y:S02]  /*52c0*/  LDG.E.U8 R123, desc[UR46][R8.64+0x38] ;  /* 0x0000382e087b7981 */ /* 0x000f64000c1e1100 */
[----:B-----5:R-:W-:-:S05]  /*52d0*/  PRMT R12, R123, 0x8880, RZ ;  /* 0x000088807b0c7816 */ /* 0x020fca00000000ff */
[----:B------:R-:W-:-:S07]  /*52e0*/  IMAD R3, R12, R113, RZ ;  /* 0x000000710c037224 */ /* 0x000fce00078e02ff */
.L_x_91:
[----:B------:R-:W-:Y:S05]  /*52f0*/  BSYNC B1 ;  /* 0x0000000000017941 */ /* 0x000fea0003800000 */
.L_x_90:
[----:B---3--:R-:W-:Y:S01]  /*5300*/  @!P5 IMAD R13, R84, R112, R3 ;  /* 0x00000070540dd224 */ /* 0x008fe200078e0203 */
[----:B------:R-:W-:Y:S04]  /*5310*/  BSSY B1, `(.L_x_92) ;  /* 0x0000006000017945 */ /* 0x000fe80003800000 */
[----:B------:R3:W-:Y:S01]  /*5320*/  @!P5 STG.E.U8 desc[UR46][R4.64+0x38], R13 ;  /* 0x0000380d0400d986 */ /* 0x0007e2000c10112e */
[----:B------:R-:W-:Y:S05]  /*5330*/  @P4 BRA `(.L_x_93) ;  /* 0x00000000000c4947 */ /* 0x000fea0003800000 */
[----:B------:R-:W5:Y:S02]  /*5340*/  LDG.E.U8 R123, desc[UR46][R8.64+0x39] ;  /* 0x0000392e087b7981 */ /* 0x000f64000c1e1100 */
[----:B-----5:R-:W-:-:S05]  /*5350*/  PRMT R12, R123, 0x8880, RZ ;  /* 0x000088807b0c7816 */ /* 0x020fca00000000ff */
[----:B------:R-:W-:-:S07]  /*5360*/  IMAD R3, R12, R113, RZ ;  /* 0x000000710c037224 */ /* 0x000fce00078e02ff */
.L_x_93:
[----:B------:R-:W-:Y:S05]  /*5370*/  BSYNC B1 ;  /* 0x0000000000017941 */ /* 0x000fea0003800000 */
.L_x_92:
        /* <DEDUP_REMOVED lines=13> */
.L_x_95:
[----:B------:R-:W-:Y:S05]  /*5450*/  BSYNC B1 ;  /* 0x0000000000017941 */ /* 0x000fea0003800000 */
.L_x_94:
[----:B---3--:R-:W-:Y:S01]  /*5460*/  @!P1 IMAD R13, R86, R112, R3 ;  /* 0x00000070560d9224 */ /* 0x008fe200078e0203 */
[----:B------:R-:W-:Y:S04]  /*5470*/  BSSY B1, `(.L_x_96) ;  /* 0x0000006000017945 */ /* 0x000fe80003800000 */
[----:B------:R3:W-:Y:S01]  /*5480*/  @!P1 STG.E.U8 desc[UR46][R6.64+0x38], R13 ;  /* 0x0000380d06009986 */ /* 0x0007e2000c10112e */
[----:B------:R-:W-:Y:S05]  /*5490*/  @P0 BRA `(.L_x_97) ;  /* 0x00000000000c0947 */ /* 0x000fea0003800000 */
[----:B------:R-:W5:Y:S02]  /*54a0*/  LDG.E.U8 R123, desc[UR46][R10.64+0x39] ;  /* 0x0000392e0a7b7981 */ /* 0x000f64000c1e1100 */
[----:B-----5:R-:W-:-:S05]  /*54b0*/  PRMT R12, R123, 0x8880, RZ ;  /* 0x000088807b0c7816 */ /* 0x020fca00000000ff */
[----:B------:R-:W-:-:S07]  /*54c0*/  IMAD R3, R12, R113, RZ ;  /* 0x000000710c037224 */ /* 0x000fce00078e02ff */
.L_x_97:
[----:B------:R-:W-:Y:S05]  /*54d0*/  BSYNC B1 ;  /* 0x0000000000017941 */ /* 0x000fea0003800000 */
.L_x_96:
[----:B------:R-:W-:Y:S01]  /*54e0*/  @!P0 IMAD R87, R87, R112, R3 ;  /* 0x0000007057578224 */ /* 0x000fe200078e0203 */
[----:B------:R-:W-:Y:S04]  /*54f0*/  BSSY B1, `(.L_x_98) ;  /* 0x0000006000017945 */ /* 0x000fe80003800000 */
[----:B------:R0:W-:Y:S01]  /*5500*/  @!P0 STG.E.U8 desc[UR46][R6.64+0x39], R87 ;  /* 0x0000395706008986 */ /* 0x0001e2000c10112e */
[----:B------:R-:W-:Y:S05]  /*5510*/  @P5 BRA `(.L_x_99) ;  /* 0x00000000000c5947 */ /* 0x000fea0003800000 */
[----:B------:R-:W5:Y:S02]  /*5520*/  LDG.E.U8 R123, desc[UR46][R8.64+0x40] ;  /* 0x0000402e087b7981 */ /* 0x000f64000c1e1100 */
[----:B-----5:R-:W-:-:S05]  /*5530*/  PRMT R12, R123, 0x8880, RZ ;  /* 0x000088807b0c7816 */ /* 0x020fca00000000ff */
[----:B------:R-:W-:-:S07]  /*5540*/  IMAD R3, R12, R113, RZ ;  /* 0x000000710c037224 */ /* 0x000fce00078e02ff */
.L_x_99:
[----:B------:R-:W-:Y:S05]  /*5550*/  BSYNC B1 ;  /* 0x0000000000017941 */ /* 0x000fea0003800000 */
.L_x_98:
[----:B---3--:R-:W-:Y:S01]  /*5560*/  @!P5 IMAD R13, R72, R112, R3 ;  /* 0x00000070480dd224 */ /* 0x008fe200078e0203 */
[----:B------:R-:W-:Y:S04]  /*5570*/  BSSY B1, `(.L_x_100) ;  /* 0x0000006000017945 */ /* 0x000fe80003800000 */
[----:B------:R3:W-:Y:S01]  /*5580*/  @!P5 STG.E.U8 desc[UR46][R4.64+0x40], R13 ;  /* 0x0000400d0400d986 */ /* 0x0007e2000c10112e */
[----:B------:R-:W-:Y:S05]  /*5590*/  @P4 BRA `(.L_x_101) ;  /* 0x00000000000c4947 */ /* 0x000fea0003800000 */
[----:B------:R-:W5:Y:S02]  /*55a0*/  LDG.E.U8 R123, desc[UR46][R8.64+0x41] ;  /* 0x0000412e087b7981 */ /* 0x000f64000c1e1100 */
[----:B-----5:R-:W-:-:S05]  /*55b0*/  PRMT R12, R123, 0x8880, RZ ;  /* 0x000088807b0c7816 */ /* 0x020fca00000000ff */
[----:B------:R-:W-:-:S07]  /*55c0*/  IMAD R3, R12, R113, RZ ;  /* 0x000000710c037224 */ /* 0x000fce00078e02ff */
.L_x_101:
[----:B------:R-:W-:Y:S05]  /*55d0*/  BSYNC B1 ;  /* 0x0000000000017941 */ /* 0x000fea0003800000 */
.L_x_100:
        /* <DEDUP_REMOVED lines=13> */
.L_x_103:
[----:B------:R-:W-:Y:S05]  /*56b0*/  BSYNC B1 ;  /* 0x0000000000017941 */ /* 0x000fea0003800000 */
.L_x_102:
[----:B---3--:R-:W-:Y:S01]  /*56c0*/  @!P3 IMAD R13, R74, R112, R3 ;  /* 0x000000704a0db224 */ /* 0x008fe200078e0203 */
[----:B------:R-:W-:Y:S04]  /*56d0*/  BSSY B1, `(.L_x_104) ;  /* 0x0000006000017945 */ /* 0x000fe80003800000 */
[----:B------:R3:W-:Y:S01]  /*56e0*/  @!P3 STG.E.U8 desc[UR46][R6.64+0x40], R13 ;  /* 0x0000400d0600b986 */ /* 0x0007e2000c10112e */
[----:B------:R-:W-:Y:S05]  /*56f0*/  @P2 BRA `(.L_x_105) ;  /* 0x00000000000c2947 */ /* 0x000fea0003800000 */
[----:B------:R-:W5:Y:S02]  /*5700*/  LDG.E.U8 R123, desc[UR46][R10.64+0x41] ;  /* 0x0000412e0a7b7981 */ /* 0x000f64000c1e1100 */
[----:B-----5:R-:W-:-:S05]  /*5710*/  PRMT R12, R123, 0x8880, RZ ;  /* 0x000088807b0c7816 */ /* 0x020fca00000000ff */
[----:B------:R-:W-:-:S07]  /*5720*/  IMAD R3, R12, R113, RZ ;  /* 0x000000710c037224 */ /* 0x000fce00078e02ff */
.L_x_105:
[----:B------:R-:W-:Y:S05]  /*5730*/  BSYNC B1 ;  /* 0x0000000000017941 */ /* 0x000fea0003800000 */
.L_x_104:
[----:B------:R-:W-:Y:S01]  /*5740*/  @!P2 IMAD R75, R75, R112, R3 ;  /* 0x000000704b4ba224 */ /* 0x000fe200078e0203 */
[----:B------:R-:W-:Y:S04]  /*5750*/  BSSY B1, `(.L_x_106) ;  /* 0x0000006000017945 */ /* 0x000fe80003800000 */
[----:B------:R0:W-:Y:S01]  /*5760*/  @!P2 STG.E.U8 desc[UR46][R6.64+0x41], R75 ;  /* 0x0000414b0600a986 */ /* 0x0001e2000c10112e */
[----:B------:R-:W-:Y:S05]  /*5770*/  @P5 BRA `(.L_x_107) ;  /* 0x00000000000c5947 */ /* 0x000fea0003800000 */
[----:B------:R-:W5:Y:S02]  /*5780*/  LDG.E.U8 R123, desc[UR46][R8.64+0x48] ;  /* 0x0000482e087b7981 */ /* 0x000f64000c1e1100 */
[----:B-----5:R-:W-:-:S05]  /*5790*/  PRMT R12, R123, 0x8880, RZ ;  /* 0x000088807b0c7816 */ /* 0x020fca00000000ff */
[----:B------:R-:W-:-:S07]  /*57a0*/  IMAD R3, R12, R113, RZ ;  /* 0x000000710c037224 */ /* 0x000fce00078e02ff */
.L_x_107:
[----:B------:R-:W-:Y:S05]  /*57b0*/  BSYNC B1 ;  /* 0x0000000000017941 */ /* 0x000fea0003800000 */
.L_x_106:
[----:B---3--:R-:W-:Y:S01]  /*57c0*/  @!P5 IMAD R13, R76, R112, R3 ;  /* 0x000000704c0dd224 */ /* 0x008fe200078e0203 */
[----:B------:R-:W-:Y:S04]  /*57d0*/  BSSY B1, `(.L_x_108) ;  /* 0x0000006000017945 */ /* 0x000fe80003800000 */
[----:B------:R3:W-:Y:S01]  /*57e0*/  @!P5 STG.E.U8 desc[UR46][R4.64+0x48], R13 ;  /* 0x0000480d0400d986 */ /* 0x0007e2000c10112e */
[----:B------:R-:W-:Y:S05]  /*57f0*/  @P4 BRA `(.L_x_109) ;  /* 0x00000000000c4947 */ /* 0x000fea0003800000 */
[----:B------:R-:W5:Y:S02]  /*5800*/  LDG.E.U8 R123, desc[UR46][R8.64+0x49] ;  /* 0x0000492e087b7981 */ /* 0x000f64000c1e1100 */
[----:B-----5:R-:W-:-:S05]  /*5810*/  PRMT R12, R123, 0x8880, RZ ;  /* 0x000088807b0c7816 */ /* 0x020fca00000000ff */
[----:B------:R-:W-:-:S07]  /*5820*/  IMAD R3, R12, R113, RZ ;  /* 0x000000710c037224 */ /* 0x000fce00078e02ff */
.L_x_109:
[----:B------:R-:W-:Y:S05]  /*5830*/  BSYNC B1 ;  /* 0x0000000000017941 */ /* 0x000fea0003800000 */
.L_x_108:
        /* <DEDUP_REMOVED lines=13> */
.L_x_111:
[----:B------:R-:W-:Y:S05]  /*5910*/  BSYNC B1 ;  /* 0x0000000000017941 */ /* 0x000fea0003800000 */
.L_x_110:
[----:B---3--:R-:W-:Y:S01]  /*5920*/  @!P1 IMAD R13, R78, R112, R3 ;  /* 0x000000704e0d9224 */ /* 0x008fe200078e0203 */
[----:B------:R-:W-:Y:S04]  /*5930*/  BSSY B1, `(.L_x_112) ;  /* 0x0000006000017945 */ /* 0x000fe80003800000 */
[----:B------:R3:W-:Y:S01]  /*5940*/  @!P1 STG.E.U8 desc[UR46][R6.64+0x48], R13 ;  /* 0x0000480d06009986 */ /* 0x0007e2000c10112e */
[----:B------:R-:W-:Y:S05]  /*5950*/  @P0 BRA `(.L_x_113) ;  /* 0x00000000000c0947 */ /* 0x000fea0003800000 */
[----:B------:R-:W5:Y:S02]  /*5960*/  LDG.E.U8 R123, desc[UR46][R10.64+0x49] ;  /* 0x0000492e0a7b7981 */ /* 0x000f64000c1e1100 */
[----:B-----5:R-:W-:-:S05]  /*5970*/  PRMT R12, R123, 0x8880, RZ ;  /* 0x000088807b0c7816 */ /* 0x020fca00000000ff */
[----:B------:R-:W-:-:S07]  /*5980*/  IMAD R3, R12, R113, RZ ;  /* 0x000000710c037224 */ /* 0x000fce00078e02ff */
.L_x_113:
[----:B------:R-:W-:Y:S05]  /*5990*/  BSYNC B1 ;  /* 0x0000000000017941 */ /* 0x000fea0003800000 */
.L_x_112:
[----:B------:R-:W-:Y:S01]  /*59a0*/  @!P0 IMAD R79, R79, R112, R3 ;  /* 0x000000704f4f8224 */ /* 0x000fe200078e0203 */
[----:B------:R-:W-:Y:S04]  /*59b0*/  BSSY B1, `(.L_x_114) ;  /* 0x0000006000017945 */ /* 0x000fe80003800000 */
[----:B------:R0:W-:Y:S01]  /*59c0*/  @!P0 STG.E.U8 desc[UR46][R6.64+0x49], R79 ;  /* 0x0000494f06008986 */ /* 0x0001e2000c10112e */
[----:B------:R-:W-:Y:S05]  /*59d0*/  @P5 BRA `(.L_x_115) ;  /* 0x00000000000c5947 */ /* 0x000fea0003800000 */
[----:B------:R-:W5:Y:S02]  /*59e0*/  LDG.E.U8 R123, desc[UR46][R8.64+0x50] ;  /* 0x0000502e087b7981 */ /* 0x000f64000c1e1100 */
[----:B-----5:R-:W-:-:S05]  /*59f0*/  PRMT R12, R123, 0x8880, RZ ;  /* 0x000088807b0c7816 */ /* 0x020fca00000000ff */
[----:B------:R-:W-:-:S07]  /*5a00*/  IMAD R3, R12, R113, RZ ;  /* 0x000000710c037224 */ /* 0x000fce00078e02ff */
.L_x_115:
[----:B------:R-:W-:Y:S05]  /*5a10*/  BSYNC B1 ;  /* 0x0000000000017941 */ /* 0x000fea0003800000 */
.L_x_114:
[----:B---3--:R-:W-:Y:S01]  /*5a20*/  @!P5 IMAD R13, R64, R112, R3 ;  /* 0x00000070400dd224 */ /* 0x008fe200078e0203 */
[----:B------:R-:W-:Y:S04]  /*5a30*/  BSSY B1, `(.L_x_116) ;  /* 0x0000006000017945 */ /* 0x000fe80003800000 */
[----:B------:R3:W-:Y:S01]  /*5a40*/  @!P5 STG.E.U8 desc[UR46][R4.64+0x50], R13 ;  /* 0x0000500d0400d986 */ /* 0x0007e2000c10112e */
[----:B------:R-:W-:Y:S05]  /*5a50*/  @P4 BRA `(.L_x_117) ;  /* 0x00000000000c4947 */ /* 0x000fea0003800000 */
[----:B------:R-:W5:Y:S02]  /*5a60*/  LDG.E.U8 R123, desc[UR46][R8.64+0x51] ;  /* 0x0000512e087b7981 */ /* 0x000f64000c1e1100 */
[----:B-----5:R-:W-:-:S05]  /*5a70*/  PRMT R12, R123, 0x8880, RZ ;  /* 0x000088807b0c7816 */ /* 0x020fca00000000ff */
[----:B------:R-:W-:-:S07]  /*5a80*/  IMAD R3, R12, R113, RZ ;  /* 0x000000710c037224 */ /* 0x000fce00078e02ff */
.L_x_117:
[----:B------:R-:W-:Y:S05]  /*5a90*/  BSYNC B1 ;  /* 0x0000000000017941 */ /* 0x000fea0003800000 */
.L_x_116:
        /* <DEDUP_REMOVED lines=13> */
.L_x_119:
[----:B------:R-:W-:Y:S05]  /*5b70*/  BSYNC B1 ;  /* 0x0000000000017941 */ /* 0x000fea0003800000 */
.L_x_118:
[----:B---3--:R-:W-:Y:S01]  /*5b80*/  @!P3 IMAD R13, R66, R112, R3 ;  /* 0x00000070420db224 */ /* 0x008fe200078e0203 */
[----:B------:R-:W-:Y:S04]  /*5b90*/  BSSY B1, `(.L_x_120) ;  /* 0x0000006000017945 */ /* 0x000fe80003800000 */
[----:B------:R3:W-:Y:S01]  /*5ba0*/  @!P3 STG.E.U8 desc[UR46][R6.64+0x50], R13 ;  /* 0x0000500d0600b986 */ /* 0x0007e2000c10112e */
[----:B------:R-:W-:Y:S05]  /*5bb0*/  @P2 BRA `(.L_x_121) ;  /* 0x00000000000c2947 */ /* 0x000fea0003800000 */
[----:B------:R-:W5:Y:S02]  /*5bc0*/  LDG.E.U8 R123, desc[UR46][R10.64+0x51] ;  /* 0x0000512e0a7b7981 */ /* 0x000f64000c1e1100 */
[----:B-----5:R-:W-:-:S05]  /*5bd0*/  PRMT R12, R123, 0x8880, RZ ;  /* 0x000088807b0c7816 */ /* 0x020fca00000000ff */
[----:B------:R-:W-:-:S07]  /*5be0*/  IMAD R3, R12, R113, RZ ;  /* 0x000000710c037224 */ /* 0x000fce00078e02ff */
.L_x_121:
[----:B------:R-:W-:Y:S05]  /*5bf0*/  BSYNC B1 ;  /* 0x0000000000017941 */ /* 0x000fea0003800000 */
.L_x_120:
[----:B------:R-:W-:Y:S01]  /*5c00*/  @!P2 IMAD R67, R67, R112, R3 ;  /* 0x000000704343a224 */ /* 0x000fe200078e0203 */
[----:B------:R-:W-:Y:S04]  /*5c10*/  BSSY B1, `(.L_x_122) ;  /* 0x0000006000017945 */ /* 0x000fe80003800000 */
[----:B------:R0:W-:Y:S01]  /*5c20*/  @!P2 STG.E.U8 desc[UR46][R6.64+0x51], R67 ;  /* 0x000051430600a986 */ /* 0x0001e2000c10112e */
[----:B------:R-:W-:Y:S05]  /*5c30*/  @P5 BRA `(.L_x_123) ;  /* 0x00000000000c5947 */ /* 0x000fea0003800000 */
[----:B------:R-:W5:Y:S02]  /*5c40*/  LDG.E.U8 R123, desc[UR46][R8.64+0x58] ;  /* 0x0000582e087b7981 */ /* 0x000f64000c1e1100 */
[----:B-----5:R-:W-:-:S05]  /*5c50*/  PRMT R12, R123, 0x8880, RZ ;  /* 0x000088807b0c7816 */ /* 0x020fca00000000ff */
[----:B------:R-:W-:-:S07]  /*5c60*/  IMAD R3, R12, R113, RZ ;  /* 0x000000710c037224 */ /* 0x000fce00078e02ff */
.L_x_123:
[----:B------:R-:W-:Y:S05]  /*5c70*/  BSYNC B1 ;  /* 0x0000000000017941 */ /* 0x000fea0003800000 */
.L_x_122:
[----:B---3--:R-:W-:Y:S01]  /*5c80*/  @!P5 IMAD R13, R68, R112, R3 ;  /* 0x00000070440dd224 */ /* 0x008fe200078e0203 */
[----:B------:R-:W-:Y:S04]  /*5c90*/  BSSY B1, `(.L_x_124) ;  /* 0x0000006000017945 */ /* 0x000fe80003800000 */
[----:B------:R3:W-:Y:S01]  /*5ca0*/  @!P5 STG.E.U8 desc[UR46][R4.64+0x58], R13 ;  /* 0x0000580d0400d986 */ /* 0x0007e2000c10112e */
[----:B------:R-:W-:Y:S05]  /*5cb0*/  @P4 BRA `(.L_x_125) ;  /* 0x00000000000c4947 */ /* 0x000fea0003800000 */
[----:B------:R-:W5:Y:S02]  /*5cc0*/  LDG.E.U8 R123, desc[UR46][R8.64+0x59] ;  /* 0x0000592e087b7981 */ /* 0x000f64000c1e1100 */
[----:B-----5:R-:W-:-:S05]  /*5cd0*/  PRMT R12, R123, 0x8880, RZ ;  /* 0x000088807b0c7816 */ /* 0x020fca00000000ff */
[----:B------:R-:W-:-:S07]  /*5ce0*/  IMAD R3, R12, R113, RZ ;  /* 0x000000710c037224 */ /* 0x000fce00078e02ff */
.L_x_125:
[----:B------:R-:W-:Y:S05]  /*5cf0*/  BSYNC B1 ;  /* 0x0000000000017941 */ /* 0x000fea0003800000 */
.L_x_124:
        /* <DEDUP_REMOVED lines=13> */
.L_x_127:
[----:B------:R-:W-:Y:S05]  /*5dd0*/  BSYNC B1 ;  /* 0x0000000000017941 */ /* 0x000fea0003800000 */
.L_x_126:
[----:B---3--:R-:W-:Y:S01]  /*5de0*/  @!P1 IMAD R13, R70, R112, R3 ;  /* 0x00000070460d9224 */ /* 0x008fe200078e0203 */
[----:B------:R-:W-:Y:S04]  /*5df0*/  BSSY B1, `(.L_x_128) ;  /* 0x0000006000017945 */ /* 0x000fe80003800000 */
[----:B------:R3:W-:Y:S01]  /*5e00*/  @!P1 STG.E.U8 desc[UR46][R6.64+0x58], R13 ;  /* 0x0000580d06009986 */ /* 0x0007e2000c10112e */
[----:B------:R-:W-:Y:S05]  /*5e10*/  @P0 BRA `(.L_x_129) ;  /* 0x00000000000c0947 */ /* 0x000fea0003800000 */
[----:B------:R-:W5:Y:S02]  /*5e20*/  LDG.E.U8 R123, desc[UR46][R10.64+0x59] ;  /* 0x0000592e0a7b7981 */ /* 0x000f64000c1e1100 */
[----:B-----5:R-:W-:-:S05]  /*5e30*/  PRMT R12, R123, 0x8880, RZ ;  /* 0x000088807b0c7816 */ /* 0x020fca00000000ff */
[----:B------:R-:W-:-:S07]  /*5e40*/  IMAD R3, R12, R113, RZ ;  /* 0x000000710c037224 */ /* 0x000fce00078e02ff */
.L_x_129:
[----:B------:R-:W-:Y:S05]  /*5e50*/  BSYNC B1 ;  /* 0x0000000000017941 */ /* 0x000fea0003800000 */
.L_x_128:
[----:B------:R-:W-:Y:S01]  /*5e60*/  @!P0 IMAD R71, R71, R112, R3 ;  /* 0x0000007047478224 */ /* 0x000fe200078e0203 */
[----:B------:R-:W-:Y:S04]  /*5e70*/  BSSY B1, `(.L_x_130) ;  /* 0x0000006000017945 */ /* 0x000fe80003800000 */
[----:B------:R0:W-:Y:S01]  /*5e80*/  @!P0 STG.E.U8 desc[UR46][R6.64+0x59], R71 ;  /* 0x0000594706008986 */ /* 0x0001e2000c10112e */
[----:B------:R-:W-:Y:S05]  /*5e90*/  @P5 BRA `(.L_x_131) ;  /* 0x00000000000c5947 */ /* 0x000fea0003800000 */
[----:B------:R-:W5:Y:S02]  /*5ea0*/  LDG.E.U8 R123, desc[UR46][R8.64+0x60] ;  /* 0x0000602e087b7981 */ /* 0x000f64000c1e1100 */
[----:B-----5:R-:W-:-:S05]  /*5eb0*/  PRMT R12, R123, 0x8880, RZ ;  /* 0x000088807b0c7816 */ /* 0x020fca00000000ff */
[----:B------:R-:W-:-:S07]  /*5ec0*/  IMAD R3, R12, R113, RZ ;  /* 0x000000710c037224 */ /* 0x000fce00078e02ff */
.L_x_131:
[----:B------:R-:W-:Y:S05]  /*5ed0*/  BSYNC B1 ;  /* 0x0000000000017941 */ /* 0x000fea0003800000 */
.L_x_130:
[----:B---3--:R-:W-:Y:S01]  /*5ee0*/  @!P5 IMAD R13, R56, R112, R3 ;  /* 0x00000070380dd224 */ /* 0x008fe200078e0203 */
[----:B------:R-:W-:Y:S04]  /*5ef0*/  BSSY B1, `(.L_x_132) ;  /* 0x0000006000017945 */ /* 0x000fe80003800000 */
[----:B------:R3:W-:Y:S01]  /*5f00*/  @!P5 STG.E.U8 desc[UR46][R4.64+0x60], R13 ;  /* 0x0000600d0400d986 */ /* 0x0007e2000c10112e */
[----:B------:R-:W-:Y:S05]  /*5f10*/  @P4 BRA `(.L_x_133) ;  /* 0x00000000000c4947 */ /* 0x000fea0003800000 */
[----:B------:R-:W5:Y:S02]  /*5f20*/  LDG.E.U8 R123, desc[UR46][R8.64+0x61] ;  /* 0x0000612e087b7981 */ /* 0x000f64000c1e1100 */
[----:B-----5:R-:W-:-:S05]  /*5f30*/  PRMT R12, R123, 0x8880, RZ ;  /* 0x000088807b0c7816 */ /* 0x020fca00000000ff */
[----:B------:R-:W-:-:S07]  /*5f40*/  IMAD R3, R12, R113, RZ ;  /* 0x000000710c037224 */ /* 0x000fce00078e02ff */
.L_x_133:
[----:B------:R-:W-:Y:S05]  /*5f50*/  BSYNC B1 ;  /* 0x0000000000017941 */ /* 0x000fea0003800000 */
.L_x_132:
        /* <DEDUP_REMOVED lines=13> */
.L_x_135:
[----:B------:R-:W-:Y:S05]  /*6030*/  BSYNC B1 ;  /* 0x0000000000017941 */ /* 0x000fea0003800000 */
.L_x_134:
[----:B---3--:R-:W-:Y:S01]  /*6040*/  @!P3 IMAD R13, R58, R112, R3 ;  /* 0x000000703a0db224 */ /* 0x008fe200078e0203 */
[----:B------:R-:W-:Y:S04]  /*6050*/  BSSY B1, `(.L_x_136) ;  /* 0x0000006000017945 */ /* 0x000fe80003800000 */
[----:B------:R3:W-:Y:S01]  /*6060*/  @!P3 STG.E.U8 desc[UR46][R6.64+0x60], R13 ;  /* 0x0000600d0600b986 */ /* 0x0007e2000c10112e */
[----:B------:R-:W-:Y:S05]  /*6070*/  @P2 BRA `(.L_x_137) ;  /* 0x00000000000c2947 */ /* 0x000fea0003800000 */
[----:B------:R-:W5:Y:S02]  /*6080*/  LDG.E.U8 R123, desc[UR46][R10.64+0x61] ;  /* 0x0000612e0a7b7981 */ /* 0x000f64000c1e1100 */
[----:B-----5:R-:W-:-:S05]  /*6090*/  PRMT R12, R123, 0x8880, RZ ;  /* 0x000088807b0c7816 */ /* 0x020fca00000000ff */
[----:B------:R-:W-:-:S07]  /*60a0*/  IMAD R3, R12, R113, RZ ;  /* 0x000000710c037224 */ /* 0x000fce00078e02ff */
.L_x_137:
[----:B------:R-:W-:Y:S05]  /*60b0*/  BSYNC B1 ;  /* 0x0000000000017941 */ /* 0x000fea0003800000 */
.L_x_136:
[----:B------:R-:W-:Y:S01]  /*60c0*/  @!P2 IMAD R59, R59, R112, R3 ;  /* 0x000000703b3ba224 */ /* 0x000fe200078e0203 */
[----:B------:R-:W-:Y:S04]  /*60d0*/  BSSY B1, `(.L_x_138) ;  /* 0x0000006000017945 */ /* 0x000fe80003800000 */
[----:B------:R0:W-:Y:S01]  /*60e0*/  @!P2 STG.E.U8 desc[UR46][R6.64+0x61], R59 ;  /* 0x0000613b0600a986 */ /* 0x0001e2000c10112e */
[----:B------:R-:W-:Y:S05]  /*60f0*/  @P5 BRA `(.L_x_139) ;  /* 0x00000000000c5947 */ /* 0x000fea0003800000 */
[----:B------:R-:W5:Y:S02]  /*6100*/  LDG.E.U8 R123, desc[UR46][R8.64+0x68] ;  /* 0x0000682e087b7981 */ /* 0x000f64000c1e1100 */
[----:B-----5:R-:W-:-:S05]  /*6110*/  PRMT R12, R123, 0x8880, RZ ;  /* 0x000088807b0c7816 */ /* 0x020fca00000000ff */
[----:B------:R-:W-:-:S07]  /*6120*/  IMAD R3, R12, R113, RZ ;  /* 0x000000710c037224 */ /* 0x000fce00078e02ff */
.L_x_139:
[----:B------:R-:W-:Y:S05]  /*6130*/  BSYNC B1 ;  /* 0x0000000000017941 */ /* 0x000fea0003800000 */
.L_x_138:
[----:B---3--:R-:W-:Y:S01]  /*6140*/  @!P5 IMAD R13, R60, R112, R3 ;  /* 0x000000703c0dd224 */ /* 0x008fe200078e0203 */
[----:B------:R-:W-:Y:S04]  /*6150*/  BSSY B1, `(.L_x_140) ;  /* 0x0000006000017945 */ /* 0x000fe80003800000 */
[----:B------:R3:W-:Y:S01]  /*6160*/  @!P5 STG.E.U8 desc[UR46][R4.64+0x68], R13 ;  /* 0x0000680d0400d986 */ /* 0x0007e2000c10112e */
[----:B------:R-:W-:Y:S05]  /*6170*/  @P4 BRA `(.L_x_141) ;  /* 0x00000000000c4947 */ /* 0x000fea0003800000 */
[----:B------:R-:W5:Y:S02]  /*6180*/  LDG.E.U8 R123, desc[UR46][R8.64+0x69] ;  /* 0x0000692e087b7981 */ /* 0x000f64000c1e1100 */
[----:B-----5:R-:W-:-:S05]  /*6190*/  PRMT R12, R123, 0x8880, RZ ;  /* 0x000088807b0c7816 */ /* 0x020fca00000000ff */
[----:B------:R-:W-:-:S07]  /*61a0*/  IMAD R3, R12, R113, RZ ;  /* 0x000000710c037224 */ /* 0x000fce00078e02ff */
.L_x_141:
[----:B------:R-:W-:Y:S05]  /*61b0*/  BSYNC B1 ;  /* 0x0000000000017941 */ /* 0x000fea0003800000 */
.L_x_140:
        /* <DEDUP_REMOVED lines=13> */
.L_x_143:
[----:B------:R-:W-:Y:S05]  /*6290*/  BSYNC B1 ;  /* 0x0000000000017941 */ /* 0x000fea0003800000 */
.L_x_142:
[----:B---3--:R-:W-:Y:S01]  /*62a0*/  @!P1 IMAD R13, R62, R112, R3 ;  /* 0x000000703e0d9224 */ /* 0x008fe200078e0203 */
[----:B------:R-:W-:Y:S04]  /*62b0*/  BSSY B1, `(.L_x_144) ;  /* 0x0000006000017945 */ /* 0x000fe80003800000 */
[----:B------:R3:W-:Y:S01]  /*62c0*/  @!P1 STG.E.U8 desc[UR46][R6.64+0x68], R13 ;  /* 0x0000680d06009986 */ /* 0x0007e2000c10112e */
[----:B------:R-:W-:Y:S05]  /*62d0*/  @P0 BRA `(.L_x_145) ;  /* 0x00000000000c0947 */ /* 0x000fea0003800000 */
[----:B------:R-:W5:Y:S02]  /*62e0*/  LDG.E.U8 R123, desc[UR46][R10.64+0x69] ;  /* 0x0000692e0a7b7981 */ /* 0x000f64000c1e1100 */
[----:B-----5:R-:W-:-:S05]  /*62f0*/  PRMT R12, R123, 0x8880, RZ ;  /* 0x000088807b0c7816 */ /* 0x020fca00000000ff */
[----:B------:R-:W-:-:S07]  /*6300*/  IMAD R3, R12, R113, RZ ;  /* 0x000000710c037224 */ /* 0x000fce00078e02ff */
.L_x_145:
[----:B------:R-:W-:Y:S05]  /*6310*/  BSYNC B1 ;  /* 0x0000000000017941 */ /* 0x000fea0003800000 */
.L_x_144:
[----:B------:R-:W-:Y:S01]  /*6320*/  @!P0 IMAD R63, R63, R112, R3 ;  /* 0x000000703f3f8224 */ /* 0x000fe200078e0203 */
[----:B------:R-:W-:Y:S04]  /*6330*/  BSSY B1, `(.L_x_146) ;  /* 0x0000006000017945 */ /* 0x000fe80003800000 */
[----:B------:R0:W-:Y:S01]  /*6340*/  @!P0 STG.E.U8 desc[UR46][R6.64+0x69], R63 ;  /* 0x0000693f06008986 */ /* 0x0001e2000c10112e */
[----:B------:R-:W-:Y:S05]  /*6350*/  @P5 BRA `(.L_x_147) ;  /* 0x00000000000c5947 */ /* 0x000fea0003800000 */
[----:B------:R-:W5:Y:S02]  /*6360*/  LDG.E.U8 R123, desc[UR46][R8.64+0x70] ;  /* 0x0000702e087b7981 */ /* 0x000f64000c1e1100 */
[----:B-----5:R-:W-:-:S05]  /*6370*/  PRMT R12, R123, 0x8880, RZ ;  /* 0x000088807b0c7816 */ /* 0x020fca00000000ff */
[----:B------:R-:W-:-:S07]  /*6380*/  IMAD R3, R12, R113, RZ ;  /* 0x000000710c037224 */ /* 0x000fce00078e02ff */
.L_x_147:
[----:B------:R-:W-:Y:S05]  /*6390*/  BSYNC B1 ;  /* 0x0000000000017941 */ /* 0x000fea0003800000 */
.L_x_146:
[----:B---3--:R-:W-:Y:S01]  /*63a0*/  @!P5 IMAD R13, R48, R112, R3 ;  /* 0x00000070300dd224 */ /* 0x008fe200078e0203 */
[----:B------:R-:W-:Y:S04]  /*63b0*/  BSSY B1, `(.L_x_148) ;  /* 0x0000006000017945 */ /* 0x000fe80003800000 */
[----:B------:R3:W-:Y:S01]  /*63c0*/  @!P5 STG.E.U8 desc[UR46][R4.64+0x70], R13 ;  /* 0x0000700d0400d986 */ /* 0x0007e2000c10112e */
[----:B------:R-:W-:Y:S05]  /*63d0*/  @P4 BRA `(.L_x_149) ;  /* 0x00000000000c4947 */ /* 0x000fea0003800000 */
[----:B------:R-:W5:Y:S02]  /*63e0*/  LDG.E.U8 R123, desc[UR46][R8.64+0x71] ;  /* 0x0000712e087b7981 */ /* 0x000f64000c1e1100 */
[----:B-----5:R-:W-:-:S05]  /*63f0*/  PRMT R12, R123, 0x8880, RZ ;  /* 0x000088807b0c7816 */ /* 0x020fca00000000ff */
[----:B------:R-:W-:-:S07]  /*6400*/  IMAD R3, R12, R113, RZ ;  /* 0x000000710c037224 */ /* 0x000fce00078e02ff */
.L_x_149:
[----:B------:R-:W-:Y:S05]  /*6410*/  BSYNC B1 ;  /* 0x0000000000017941 */ /* 0x000fea0003800000 */
.L_x_148:
        /* <DEDUP_REMOVED lines=13> */
.L_x_151:
[----:B------:R-:W-:Y:S05]  /*64f0*/  BSYNC B1 ;  /* 0x0000000000017941 */ /* 0x000fea0003800000 */
.L_x_150:
[----:B---3--:R-:W-:Y:S01]  /*6500*/  @!P3 IMAD R13, R50, R112, R3 ;  /* 0x00000070320db224 */ /* 0x008fe200078e0203 */
[----:B------:R-:W-:Y:S04]  /*6510*/  BSSY B1, `(.L_x_152) ;  /* 0x0000006000017945 */ /* 0x000fe80003800000 */
[----:B------:R3:W-:Y:S01]  /*6520*/  @!P3 STG.E.U8 desc[UR46][R6.64+0x70], R13 ;  /* 0x0000700d0600b986 */ /* 0x0007e2000c10112e */
[----:B------:R-:W-:Y:S05]  /*6530*/  @P2 BRA `(.L_x_153) ;  /* 0x00000000000c2947 */ /* 0x000fea0003800000 */
[----:B------:R-:W5:Y:S02]  /*6540*/  LDG.E.U8 R123, desc[UR46][R10.64+0x71] ;  /* 0x0000712e0a7b7981 */ /* 0x000f64000c1e1100 */
[----:B-----5:R-:W-:-:S05]  /*6550*/  PRMT R12, R123, 0x8880, RZ ;  /* 0x000088807b0c7816 */ /* 0x020fca00000000ff */
[----:B------:R-:W-:-:S07]  /*6560*/  IMAD R3, R12, R113, RZ ;  /* 0x000000710c037224 */ /* 0x000fce00078e02ff */
.L_x_153:
[----:B------:R-:W-:Y:S05]  /*6570*/  BSYNC B1 ;  /* 0x0000000000017941 */ /* 0x000fea0003800000 */
.L_x_152:
[----:B------:R-:W-:Y:S01]  /*6580*/  @!P2 IMAD R51, R51, R112, R3 ;  /* 0x000000703333a224 */ /* 0x000fe200078e0203 */
[----:B------:R-:W-:Y:S04]  /*6590*/  BSSY B1, `(.L_x_154) ;  /* 0x0000006000017945 */ /* 0x000fe80003800000 */
[----:B------:R0:W-:Y:S01]  /*65a0*/  @!P2 STG.E.U8 desc[UR46][R6.64+0x71], R51 ;  /* 0x000071330600a986 */ /* 0x0001e2000c10112e */
[----:B------:R-:W-:Y:S05]  /*65b0*/  @P5 BRA `(.L_x_155) ;  /* 0x00000000000c5947 */ /* 0x000fea0003800000 */
[----:B------:R-:W5:Y:S02]  /*65c0*/  LDG.E.U8 R123, desc[UR46][R8.64+0x78] ;  /* 0x0000782e087b7981 */ /* 0x000f64000c1e1100 */
[----:B-----5:R-:W-:-:S05]  /*65d0*/  PRMT R12, R123, 0x8880, RZ ;  /* 0x000088807b0c7816 */ /* 0x020fca00000000ff */
[----:B------:R-:W-:-:S07]  /*65e0*/  IMAD R3, R12, R113, RZ ;  /* 0x000000710c037224 */ /* 0x000fce00078e02ff */
.L_x_155:
[----:B------:R-:W-:Y:S05]  /*65f0*/  BSYNC B1 ;  /* 0x0000000000017941 */ /* 0x000fea0003800000 */
.L_x_154:
[----:B---3--:R-:W-:Y:S01]  /*6600*/  @!P5 IMAD R13, R52, R112, R3 ;  /* 0x00000070340dd224 */ /* 0x008fe200078e0203 */
[----:B------:R-:W-:Y:S04]  /*6610*/  BSSY B1, `(.L_x_156) ;  /* 0x0000006000017945 */ /* 0x000fe80003800000 */
[----:B------:R3:W-:Y:S01]  /*6620*/  @!P5 STG.E.U8 desc[UR46][R4.64+0x78], R13 ;  /* 0x0000780d0400d986 */ /* 0x0007e2000c10112e */
[----:B------:R-:W-:Y:S05]  /*6630*/  @P4 BRA `(.L_x_157) ;  /* 0x00000000000c4947 */ /* 0x000fea0003800000 */
[----:B------:R-:W5:Y:S02]  /*6640*/  LDG.E.U8 R123, desc[UR46][R8.64+0x79] ;  /* 0x0000792e087b7981 */ /* 0x000f64000c1e1100 */
[----:B-----5:R-:W-:-:S05]  /*6650*/  PRMT R12, R123, 0x8880, RZ ;  /* 0x000088807b0c7816 */ /* 0x020fca00000000ff */
[----:B------:R-:W-:-:S07]  /*6660*/  IMAD R3, R12, R113, RZ ;  /* 0x000000710c037224 */ /* 0x000fce00078e02ff */
.L_x_157:
[----:B------:R-:W-:Y:S05]  /*6670*/  BSYNC B1 ;  /* 0x0000000000017941 */ /* 0x000fea0003800000 */
.L_x_156:
        /* <DEDUP_REMOVED lines=13> */
.L_x_159:
[----:B------:R-:W-:Y:S05]  /*6750*/  BSYNC B1 ;  /* 0x0000000000017941 */ /* 0x000fea0003800000 */
.L_x_158:
[----:B---3--:R-:W-:Y:S01]  /*6760*/  @!P1 IMAD R13, R54, R112, R3 ;  /* 0x00000070360d9224 */ /* 0x008fe200078e0203 */
[----:B------:R-:W-:Y:S04]  /*6770*/  BSSY B1, `(.L_x_160) ;  /* 0x0000006000017945 */ /* 0x000fe80003800000 */
[----:B------:R3:W-:Y:S01]  /*6780*/  @!P1 STG.E.U8 desc[UR46][R6.64+0x78], R13 ;  /* 0x0000780d06009986 */ /* 0x0007e2000c10112e */
[----:B------:R-:W-:Y:S05]  /*6790*/  @P0 BRA `(.L_x_161) ;  /* 0x00000000000c0947 */ /* 0x000fea0003800000 */
[----:B------:R-:W5:Y:S02]  /*67a0*/  LDG.E.U8 R123, desc[UR46][R10.64+0x79] ;  /* 0x0000792e0a7b7981 */ /* 0x000f64000c1e1100 */
[----:B-----5:R-:W-:-:S05]  /*67b0*/  PRMT R12, R123, 0x8880, RZ ;  /* 0x000088807b0c7816 */ /* 0x020fca00000000ff */
[----:B------:R-:W-:-:S07]  /*67c0*/  IMAD R3, R12, R113, RZ ;  /* 0x000000710c037224 */ /* 0x000fce00078e02ff */
.L_x_161:
[----:B------:R-:W-:Y:S05]  /*67d0*/  BSYNC B1 ;  /* 0x0000000000017941 */ /* 0x000fea0003800000 */
.L_x_160:
[----:B------:R-:W-:Y:S01]  /*67e0*/  @!P0 IMAD R55, R55, R112, R3 ;  /* 0x0000007037378224 */ /* 0x000fe200078e0203 */
[----:B------:R-:W-:Y:S04]  /*67f0*/  BSSY B1, `(.L_x_162) ;  /* 0x0000006000017945 */ /* 0x000fe80003800000 */
[----:B------:R0:W-:Y:S01]  /*6800*/  @!P0 STG.E.U8 desc[UR46][R6.64+0x79], R55 ;  /* 0x0000793706008986 */ /* 0x0001e2000c10112e */
[----:B------:R-:W-:Y:S05]  /*6810*/  @P5 BRA `(.L_x_163) ;  /* 0x00000000000c5947 */ /* 0x000fea0003800000 */
[----:B------:R-:W5:Y:S02]  /*6820*/  LDG.E.U8 R123, desc[UR46][R8.64+0x80] ;  /* 0x0000802e087b7981 */ /* 0x000f64000c1e1100 */
[----:B-----5:R-:W-:-:S05]  /*6830*/  PRMT R12, R123, 0x8880, RZ ;  /* 0x000088807b0c7816 */ /* 0x020fca00000000ff */
[----:B------:R-:W-:-:S07]  /*6840*/  IMAD R3, R12, R113, RZ ;  /* 0x000000710c037224 */ /* 0x000fce00078e02ff */
.L_x_163:
[----:B------:R-:W-:Y:S05]  /*6850*/  BSYNC B1 ;  /* 0x0000000000017941 */ /* 0x000fea0003800000 */
.L_x_162:
[----:B---3--:R-:W-:Y:S01]  /*6860*/  @!P5 IMAD R13, R40, R112, R3 ;  /* 0x00000070280dd224 */ /* 0x008fe200078e0203 */
[----:B------:R-:W-:Y:S04]  /*6870*/  BSSY B1, `(.L_x_164) ;  /* 0x0000006000017945 */ /* 0x000fe80003800000 */
[----:B------:R3:W-:Y:S01]  /*6880*/  @!P5 STG.E.U8 desc[UR46][R4.64+0x80], R13 ;  /* 0x0000800d0400d986 */ /* 0x0007e2000c10112e */
[----:B------:R-:W-:Y:S05]  /*6890*/  @P4 BRA `(.L_x_165) ;  /* 0x00000000000c4947 */ /* 0x000fea0003800000 */
[----:B------:R-:W5:Y:S02]  /*68a0*/  LDG.E.U8 R123, desc[UR46][R8.64+0x81] ;  /* 0x0000812e087b7981 */ /* 0x000f64000c1e1100 */
[----:B-----5:R-:W-:-:S05]  /*68b0*/  PRMT R12, R123, 0x8880, RZ ;  /* 0x000088807b0c7816 */ /* 0x020fca00000000ff */
[----:B------:R-:W-:-:S07]  /*68c0*/  IMAD R3, R12, R113, RZ ;  /* 0x000000710c037224 */ /* 0x000fce00078e02ff */
.L_x_165:
[----:B------:R-:W-:Y:S05]  /*68d0*/  BSYNC B1 ;  /* 0x0000000000017941 */ /* 0x000fea0003800000 */
.L_x_164:
        /* <DEDUP_REMOVED lines=13> */
.L_x_167:
[----:B------:R-:W-:Y:S05]  /*69b0*/  BSYNC B1 ;  /* 0x0000000000017941 */ /* 0x000fea0003800000 */
.L_x_166:
[----:B---3--:R-:W-:Y:S01]  /*69c0*/  @!P3 IMAD R13, R42, R112, R3 ;  /* 0x000000702a0db224 */ /* 0x008fe200078e0203 */
[----:B------:R-:W-:Y:S04]  /*69d0*/  BSSY B1, `(.L_x_168) ;  /* 0x0000006000017945 */ /* 0x000fe80003800000 */
[----:B------:R3:W-:Y:S01]  /*69e0*/  @!P3 STG.E.U8 desc[UR46][R6.64+0x80], R13 ;  /* 0x0000800d0600b986 */ /* 0x0007e2000c10112e */
[----:B------:R-:W-:Y:S05]  /*69f0*/  @P2 BRA `(.L_x_169) ;  /* 0x00000000000c2947 */ /* 0x000fea0003800000 */
[----:B------:R-:W5:Y:S02]  /*6a00*/  LDG.E.U8 R123, desc[UR46][R10.64+0x81] ;  /* 0x0000812e0a7b7981 */ /* 0x000f64000c1e1100 */
[----:B-----5:R-:W-:-:S05]  /*6a10*/  PRMT R12, R123, 0x8880, RZ ;  /* 0x000088807b0c7816 */ /* 0x020fca00000000ff */
[----:B------:R-:W-:-:S07]  /*6a20*/  IMAD R3, R12, R113, RZ ;  /* 0x000000710c037224 */ /* 0x000fce00078e02ff */
.L_x_169:
[----:B------:R-:W-:Y:S05]  /*6a30*/  BSYNC B1 ;  /* 0x0000000000017941 */ /* 0x000fea0003800000 */
.L_x_168:
[----:B------:R-:W-:Y:S01]  /*6a40*/  @!P2 IMAD R43, R43, R112, R3 ;  /* 0x000000702b2ba224 */ /* 0x000fe200078e0203 */
[----:B------:R-:W-:Y:S04]  /*6a50*/  BSSY B1, `(.L_x_170) ;  /* 0x0000006000017945 */ /* 0x000fe80003800000 */
[----:B------:R0:W-:Y:S01]  /*6a60*/  @!P2 STG.E.U8 desc[UR46][R6.64+0x81], R43 ;  /* 0x0000812b0600a986 */ /* 0x0001e2000c10112e */
[----:B------:R-:W-:Y:S05]  /*6a70*/  @P5 BRA `(.L_x_171) ;  /* 0x00000000000c5947 */ /* 0x000fea0003800000 */
[----:B------:R-:W5:Y:S02]  /*6a80*/  LDG.E.U8 R123, desc[UR46][R8.64+0x88] ;  /* 0x0000882e087b7981 */ /* 0x000f64000c1e1100 */
[----:B-----5:R-:W-:-:S05]  /*6a90*/  PRMT R12, R123, 0x8880, RZ ;  /* 0x000088807b0c7816 */ /* 0x020fca00000000ff */
[----:B------:R-:W-:-:S07]  /*6aa0*/  IMAD R3, R12, R113, RZ ;  /* 0x000000710c037224 */ /* 0x000fce00078e02ff */
.L_x_171:
[----:B------:R-:W-:Y:S05]  /*6ab0*/  BSYNC B1 ;  /* 0x0000000000017941 */ /* 0x000fea0003800000 */
.L_x_170:
[----:B---3--:R-:W-:Y:S01]  /*6ac0*/  @!P5 IMAD R13, R44, R112, R3 ;  /* 0x000000702c0dd224 */ /* 0x008fe200078e0203 */
[----:B------:R-:W-:Y:S04]  /*6ad0*/  BSSY B1, `(.L_x_172) ;  /* 0x0000006000017945 */ /* 0x000fe80003800000 */
[----:B------:R3:W-:Y:S01]  /*6ae0*/  @!P5 STG.E.U8 desc[UR46][R4.64+0x88], R13 ;  /* 0x0000880d0400d986 */ /* 0x0007e2000c10112e */
[----:B------:R-:W-:Y:S05]  /*6af0*/  @P4 BRA `(.L_x_173) ;  /* 0x00000000000c4947 */ /* 0x000fea0003800000 */
[----:B------:R-:W5:Y:S02]  /*6b00*/  LDG.E.U8 R123, desc[UR46][R8.64+0x89] ;  /* 0x0000892e087b7981 */ /* 0x000f64000c1e1100 */
[----:B-----5:R-:W-:-:S05]  /*6b10*/  PRMT R12, R123, 0x8880, RZ ;  /* 0x000088807b0c7816 */ /* 0x020fca00000000ff */
[----:B------:R-:W-:-:S07]  /*6b20*/  IMAD R3, R12, R113, RZ ;  /* 0x000000710c037224 */ /* 0x000fce00078e02ff */
.L_x_173:
[----:B------:R-:W-:Y:S05]  /*6b30*/  BSYNC B1 ;  /* 0x0000000000017941 */ /* 0x000fea0003800000 */
.L_x_172:
        /* <DEDUP_REMOVED lines=13> */
.L_x_175:
[----:B------:R-:W-:Y:S05]  /*6c10*/  BSYNC B1 ;  /* 0x0000000000017941 */ /* 0x000fea0003800000 */
.L_x_174:
[----:B---3--:R-:W-:Y:S01]  /*6c20*/  @!P1 IMAD R13, R46, R112, R3 ;  /* 0x000000702e0d9224 */ /* 0x008fe200078e0203 */
[----:B------:R-:W-:Y:S04]  /*6c30*/  BSSY B1, `(.L_x_176) ;  /* 0x0000006000017945 */ /* 0x000fe80003800000 */
[----:B------:R3:W-:Y:S01]  /*6c40*/  @!P1 STG.E.U8 desc[UR46][R6.64+0x88], R13 ;  /* 0x0000880d06009986 */ /* 0x0007e2000c10112e */
[----:B------:R-:W-:Y:S05]  /*6c50*/  @P4 BRA `(.L_x_177) ;  /* 0x00000000000c4947 */ /* 0x000fea0003800000 */
[----:B------:R-:W5:Y:S02]  /*6c60*/  LDG.E.U8 R123, desc[UR46][R10.64+0x89] ;  /* 0x0000892e0a7b7981 */ /* 0x000f64000c1e1100 */
[----:B-----5:R-:W-:-:S05]  /*6c70*/  PRMT R12, R123, 0x8880, RZ ;  /* 0x000088807b0c7816 */ /* 0x020fca00000000ff */
[----:B------:R-:W-:-:S07]  /*6c80*/  IMAD R3, R12, R113, RZ ;  /* 0x000000710c037224 */ /* 0x000fce00078e02ff */
.L_x_177:
[----:B------:R-:W-:Y:S05]  /*6c90*/  BSYNC B1 ;  /* 0x0000000000017941 */ /* 0x000fea0003800000 */
.L_x_176:
[----:B------:R-:W-:Y:S01]  /*6ca0*/  @!P4 IMAD R47, R47, R112, R3 ;  /* 0x000000702f2fc224 */ /* 0x000fe200078e0203 */
[----:B------:R-:W-:Y:S04]  /*6cb0*/  BSSY B1, `(.L_x_178) ;  /* 0x0000006000017945 */ /* 0x000fe80003800000 */
[----:B------:R0:W-:Y:S01]  /*6cc0*/  @!P4 STG.E.U8 desc[UR46][R6.64+0x89], R47 ;  /* 0x0000892f0600c986 */ /* 0x0001e2000c10112e */
[----:B------:R-:W-:Y:S05]  /*6cd0*/  @P5 BRA `(.L_x_179) ;  /* 0x00000000000c5947 */ /* 0x000fea0003800000 */
[----:B------:R-:W5:Y:S02]  /*6ce0*/  LDG.E.U8 R123, desc[UR46][R8.64+0x90] ;  /* 0x0000902e087b7981 */ /* 0x000f64000c1e1100 */
[----:B-----5:R-:W-:-:S05]  /*6cf0*/  PRMT R12, R123, 0x8880, RZ ;  /* 0x000088807b0c7816 */ /* 0x020fca00000000ff */
[----:B------:R-:W-:-:S07]  /*6d00*/  IMAD R3, R12, R113, RZ ;  /* 0x000000710c037224 */ /* 0x000fce00078e02ff */
.L_x_179:
[----:B------:R-:W-:Y:S05]  /*6d10*/  BSYNC B1 ;  /* 0x0000000000017941 */ /* 0x000fea0003800000 */
.L_x_178:
[----:B---3--:R-:W-:Y:S01]  /*6d20*/  @!P5 IMAD R13, R32, R112, R3 ;  /* 0x00000070200dd224 */ /* 0x008fe200078e0203 */
[----:B------:R-:W-:Y:S04]  /*6d30*/  BSSY B1, `(.L_x_180) ;  /* 0x0000006000017945 */ /* 0x000fe80003800000 */
[----:B------:R3:W-:Y:S01]  /*6d40*/  @!P5 STG.E.U8 desc[UR46][R4.64+0x90], R13 ;  /* 0x0000900d0400d986 */ /* 0x0007e2000c10112e */
[----:B------:R-:W-:Y:S05]  /*6d50*/  @P0 BRA `(.L_x_181) ;  /* 0x00000000000c0947 */ /* 0x000fea0003800000 */
[----:B------:R-:W5:Y:S02]  /*6d60*/  LDG.E.U8 R123, desc[UR46][R8.64+0x91] ;  /* 0x0000912e087b7981 */ /* 0x000f64000c1e1100 */
[----:B-----5:R-:W-:-:S05]  /*6d70*/  PRMT R12, R123, 0x8880, RZ ;  /* 0x000088807b0c7816 */ /* 0x020fca00000000ff */
[----:B------:R-:W-:-:S07]  /*6d80*/  IMAD R3, R12, R113, RZ ;  /* 0x000000710c037224 */ /* 0x000fce00078e02ff */
.L_x_181:
[----:B------:R-:W-:Y:S05]  /*6d90*/  BSYNC B1 ;  /* 0x0000000000017941 */ /* 0x000fea0003800000 */
.L_x_180:
        /* <DEDUP_REMOVED lines=13> */
.L_x_183:
[----:B------:R-:W-:Y:S05]  /*6e70*/  BSYNC B1 ;  /* 0x0000000000017941 */ /* 0x000fea0003800000 */
.L_x_182:
[----:B---3--:R-:W-:Y:S01]  /*6e80*/  @!P3 IMAD R13, R34, R112, R3 ;  /* 0x00000070220db224 */ /* 0x008fe200078e0203 */
[----:B------:R-:W-:Y:S04]  /*6e90*/  BSSY B1, `(.L_x_184) ;  /* 0x0000006000017945 */ /* 0x000fe80003800000 */
[----:B------:R3:W-:Y:S01]  /*6ea0*/  @!P3 STG.E.U8 desc[UR46][R6.64+0x90], R13 ;  /* 0x0000900d0600b986 */ /* 0x0007e2000c10112e */
[----:B------:R-:W-:Y:S05]  /*6eb0*/  @P2 BRA `(.L_x_185) ;  /* 0x00000000000c2947 */ /* 0x000fea0003800000 */
[----:B------:R-:W5:Y:S02]  /*6ec0*/  LDG.E.U8 R123, desc[UR46][R10.64+0x91] ;  /* 0x0000912e0a7b7981 */ /* 0x000f64000c1e1100 */
[----:B-----5:R-:W-:-:S05]  /*6ed0*/  PRMT R12, R123, 0x8880, RZ ;  /* 0x000088807b0c7816 */ /* 0x020fca00000000ff */
[----:B------:R-:W-:-:S07]  /*6ee0*/  IMAD R3, R12, R113, RZ ;  /* 0x000000710c037224 */ /* 0x000fce00078e02ff */
.L_x_185:
[----:B------:R-:W-:Y:S05]  /*6ef0*/  BSYNC B1 ;  /* 0x0000000000017941 */ /* 0x000fea0003800000 */
.L_x_184:
[----:B------:R-:W-:Y:S01]  /*6f00*/  @!P2 IMAD R35, R35, R112, R3 ;  /* 0x000000702323a224 */ /* 0x000fe200078e0203 */
[----:B------:R-:W-:Y:S04]  /*6f10*/  BSSY B1, `(.L_x_186) ;  /* 0x0000006000017945 */ /* 0x000fe80003800000 */
[----:B------:R0:W-:Y:S01]  /*6f20*/  @!P2 STG.E.U8 desc[UR46][R6.64+0x91], R35 ;  /* 0x000091230600a986 */ /* 0x0001e2000c10112e */
[----:B------:R-:W-:Y:S05]  /*6f30*/  @P0 BRA `(.L_x_187) ;  /* 0x00000000000c0947 */ /* 0x000fea0003800000 */
[----:B------:R-:W5:Y:S02]  /*6f40*/  LDG.E.U8 R123, desc[UR46][R8.64+0x98] ;  /* 0x0000982e087b7981 */ /* 0x000f64000c1e1100 */
[----:B-----5:R-:W-:-:S05]  /*6f50*/  PRMT R12, R123, 0x8880, RZ ;  /* 0x000088807b0c7816 */ /* 0x020fca00000000ff */
[----:B------:R-:W-:-:S07]  /*6f60*/  IMAD R3, R12, R113, RZ ;  /* 0x000000710c037224 */ /* 0x000fce00078e02ff */
.L_x_187:
[----:B------:R-:W-:Y:S05]  /*6f70*/  BSYNC B1 ;  /* 0x0000000000017941 */ /* 0x000fea0003800000 */
.L_x_186:
[----:B---3--:R-:W-:Y:S01]  /*6f80*/  @!P0 IMAD R13, R36, R112, R3 ;  /* 0x00000070240d8224 */ /* 0x008fe200078e0203 */
[----:B------:R-:W-:Y:S04]  /*6f90*/  BSSY B1, `(.L_x_188) ;  /* 0x0000006000017945 */ /* 0x000fe80003800000 */
[----:B------:R3:W-:Y:S01]  /*6fa0*/  @!P0 STG.E.U8 desc[UR46][R4.64+0x98], R13 ;  /* 0x0000980d04008986 */ /* 0x0007e2000c10112e */
[----:B------:R-:W-:Y:S05]  /*6fb0*/  @P5 BRA `(.L_x_189) ;  /* 0x00000000000c5947 */ /* 0x000fea0003800000 */
[----:B------:R-:W5:Y:S02]  /*6fc0*/  LDG.E.U8 R123, desc[UR46][R8.64+0x99] ;  /* 0x0000992e087b7981 */ /* 0x000f64000c1e1100 */
[----:B-----5:R-:W-:-:S05]  /*6fd0*/  PRMT R12, R123, 0x8880, RZ ;  /* 0x000088807b0c7816 */ /* 0x020fca00000000ff */
[----:B------:R-:W-:-:S07]  /*6fe0*/  IMAD R3, R12, R113, RZ ;  /* 0x000000710c037224 */ /* 0x000fce00078e02ff */
.L_x_189:
[----:B------:R-:W-:Y:S05]  /*6ff0*/  BSYNC B1 ;  /* 0x0000000000017941 */ /* 0x000fea0003800000 */
.L_x_188:
        /* <DEDUP_REMOVED lines=13> */
.L_x_191:
[----:B------:R-:W-:Y:S05]  /*70d0*/  BSYNC B1 ;  /* 0x0000000000017941 */ /* 0x000fea0003800000 */
.L_x_190:
[----:B---3--:R-:W-:Y:S01]  /*70e0*/  @!P4 IMAD R13, R38, R112, R3 ;  /* 0x00000070260dc224 */ /* 0x008fe200078e0203 */
[----:B------:R-:W-:Y:S04]  /*70f0*/  BSSY B1, `(.L_x_192) ;  /* 0x0000006000017945 */ /* 0x000fe80003800000 */
[----:B------:R3:W-:Y:S01]  /*7100*/  @!P4 STG.E.U8 desc[UR46][R6.64+0x98], R13 ;  /* 0x0000980d0600c986 */ /* 0x0007e2000c10112e */
[----:B------:R-:W-:Y:S05]  /*7110*/  @P1 BRA `(.L_x_193) ;  /* 0x00000000000c1947 */ /* 0x000fea0003800000 */
[----:B------:R-:W5:Y:S02]  /*7120*/  LDG.E.U8 R123, desc[UR46][R10.64+0x99] ;  /* 0x0000992e0a7b7981 */ /* 0x000f64000c1e1100 */
[----:B-----5:R-:W-:-:S05]  /*7130*/  PRMT R12, R123, 0x8880, RZ ;  /* 0x000088807b0c7816 */ /* 0x020fca00000000ff */
[----:B------:R-:W-:-:S07]  /*7140*/  IMAD R3, R12, R113, RZ ;  /* 0x000000710c037224 */ /* 0x000fce00078e02ff */
.L_x_193:
[----:B------:R-:W-:Y:S05]  /*7150*/  BSYNC B1 ;  /* 0x0000000000017941 */ /* 0x000fea0003800000 */
.L_x_192:
[----:B------:R-:W-:Y:S01]  /*7160*/  @!P1 IMAD R39, R39, R112, R3 ;  /* 0x0000007027279224 */ /* 0x000fe200078e0203 */
[----:B------:R-:W-:Y:S04]  /*7170*/  BSSY B1, `(.L_x_194) ;  /* 0x0000006000017945 */ /* 0x000fe80003800000 */
[----:B------:R0:W-:Y:S01]  /*7180*/  @!P1 STG.E.U8 desc[UR46][R6.64+0x99], R39 ;  /* 0x0000992706009986 */ /* 0x0001e2000c10112e */
[----:B------:R-:W-:Y:S05]  /*7190*/  @P3 BRA `(.L_x_195) ;  /* 0x00000000000c3947 */ /* 0x000fea0003800000 */
[----:B------:R-:W5:Y:S02]  /*71a0*/  LDG.E.U8 R123, desc[UR46][R8.64+0xa0] ;  /* 0x0000a02e087b7981 */ /* 0x000f64000c1e1100 */
[----:B-----5:R-:W-:-:S05]  /*71b0*/  PRMT R12, R123, 0x8880, RZ ;  /* 0x000088807b0c7816 */ /* 0x020fca00000000ff */
[----:B------:R-:W-:-:S07]  /*71c0*/  IMAD R3, R12, R113, RZ ;  /* 0x000000710c037224 */ /* 0x000fce00078e02ff */
.L_x_195:
[----:B------:R-:W-:Y:S05]  /*71d0*/  BSYNC B1 ;  /* 0x0000000000017941 */ /* 0x000fea0003800000 */
.L_x_194:
[----:B---3--:R-:W-:Y:S01]  /*71e0*/  @!P3 IMAD R13, R24, R112, R3 ;  /* 0x00000070180db224 */ /* 0x008fe200078e0203 */
[----:B------:R-:W-:Y:S04]  /*71f0*/  BSSY B1, `(.L_x_196) ;  /* 0x0000006000017945 */ /* 0x000fe80003800000 */
[----:B------:R3:W-:Y:S01]  /*7200*/  @!P3 STG.E.U8 desc[UR46][R4.64+0xa0], R13 ;  /* 0x0000a00d0400b986 */ /* 0x0007e2000c10112e */
[----:B------:R-:W-:Y:S05]  /*7210*/  @P5 BRA `(.L_x_197) ;  /* 0x00000000000c5947 */ /* 0x000fea0003800000 */
[----:B------:R-:W5:Y:S02]  /*7220*/  LDG.E.U8 R123, desc[UR46][R8.64+0xa1] ;  /* 0x0000a12e087b7981 */ /* 0x000f64000c1e1100 */
[----:B-----5:R-:W-:-:S05]  /*7230*/  PRMT R12, R123, 0x8880, RZ ;  /* 0x000088807b0c7816 */ /* 0x020fca00000000ff */
[----:B------:R-:W-:-:S07]  /*7240*/  IMAD R3, R12, R113, RZ ;  /* 0x000000710c037224 */ /* 0x000fce00078e02ff */
.L_x_197:
[----:B------:R-:W-:Y:S05]  /*7250*/  BSYNC B1 ;  /* 0x0000000000017941 */ /* 0x000fea0003800000 */
.L_x_196:
        /* <DEDUP_REMOVED lines=9> */
[----:B------:R-:W-:Y:S01]  /*72f0*/  ISETP.LT.OR P3, PT, R0, 0x9, !P3 ;  /* 0x000000090000780c */ /* 0x000fe20005f61670 */
[----:B------:R-:W-:-:S12]  /*7300*/  @P2 BRA `(.L_x_199) ;  /* 0x00000000000c2947 */ /* 0x000fd80003800000 */
[----:B------:R-:W5:Y:S02]  /*7310*/  LDG.E.U8 R123, desc[UR46][R10.64+0xa0] ;  /* 0x0000a02e0a7b7981 */ /* 0x000f64000c1e1100 */
[----:B-----5:R-:W-:-:S05]  /*7320*/  PRMT R12, R123, 0x8880, RZ ;  /* 0x000088807b0c7816 */ /* 0x020fca00000000ff */
[----:B------:R-:W-:-:S07]  /*7330*/  IMAD R3, R12, R113, RZ ;  /* 0x000000710c037224 */ /* 0x000fce00078e02ff */
.L_x_199:
[----:B------:R-:W-:Y:S05]  /*7340*/  BSYNC B1 ;  /* 0x0000000000017941 */ /* 0x000fea0003800000 */
.L_x_198:
[----:B---3--:R-:W-:Y:S01]  /*7350*/  @!P2 IMAD R13, R26, R112, R3 ;  /* 0x000000701a0da224 */ /* 0x008fe200078e0203 */
[----:B------:R-:W-:Y:S04]  /*7360*/  BSSY B1, `(.L_x_200) ;  /* 0x0000006000017945 */ /* 0x000fe80003800000 */
[----:B------:R3:W-:Y:S01]  /*7370*/  @!P2 STG.E.U8 desc[UR46][R6.64+0xa0], R13 ;  /* 0x0000a00d0600a986 */ /* 0x0007e2000c10112e */
[----:B------:R-:W-:Y:S05]  /*7380*/  @P0 BRA `(.L_x_201) ;  /* 0x00000000000c0947 */ /* 0x000fea0003800000 */
[----:B------:R-:W5:Y:S02]  /*7390*/  LDG.E.U8 R123, desc[UR46][R10.64+0xa1] ;  /* 0x0000a12e0a7b7981 */ /* 0x000f64000c1e1100 */
[----:B-----5:R-:W-:-:S05]  /*73a0*/  PRMT R12, R123, 0x8880, RZ ;  /* 0x000088807b0c7816 */ /* 0x020fca00000000ff */
[----:B------:R-:W-:-:S07]  /*73b0*/  IMAD R3, R12, R113, RZ ;  /* 0x000000710c037224 */ /* 0x000fce00078e02ff */
.L_x_201:
[----:B------:R-:W-:Y:S05]  /*73c0*/  BSYNC B1 ;  /* 0x0000000000017941 */ /* 0x000fea0003800000 */
.L_x_200:
[----:B------:R-:W-:Y:S01]  /*73d0*/  @!P0 IMAD R27, R27, R112, R3 ;  /* 0x000000701b1b8224 */ /* 0x000fe200078e0203 */
[----:B------:R-:W-:Y:S04]  /*73e0*/  BSSY B1, `(.L_x_202) ;  /* 0x0000006000017945 */ /* 0x000fe80003800000 */
[----:B------:R0:W-:Y:S01]  /*73f0*/  @!P0 STG.E.U8 desc[UR46][R6.64+0xa1], R27 ;  /* 0x0000a11b06008986 */ /* 0x0001e2000c10112e */
[----:B------:R-:W-:Y:S05]  /*7400*/  @P5 BRA `(.L_x_203) ;  /* 0x00000000000c5947 */ /* 0x000fea0003800000 */
[----:B------:R-:W5:Y:S02]  /*7410*/  LDG.E.U8 R123, desc[UR46][R8.64+0xa8] ;  /* 0x0000a82e087b7981 */ /* 0x000f64000c1e1100 */
[----:B-----5:R-:W-:-:S05]  /*7420*/  PRMT R12, R123, 0x8880, RZ ;  /* 0x000088807b0c7816 */ /* 0x020fca00000000ff */
[----:B------:R-:W-:-:S07]  /*7430*/  IMAD R3, R12, R113, RZ ;  /* 0x000000710c037224 */ /* 0x000fce00078e02ff */
.L_x_203:
[----:B------:R-:W-:Y:S05]  /*7440*/  BSYNC B1 ;  /* 0x0000000000017941 */ /* 0x000fea0003800000 */
.L_x_202:
[----:B---3--:R-:W-:Y:S01]  /*7450*/  @!P5 IMAD R13, R28, R112, R3 ;  /* 0x000000701c0dd224 */ /* 0x008fe200078e0203 */
[----:B------:R-:W-:Y:S04]  /*7460*/  BSSY B1, `(.L_x_204) ;  /* 0x0000006000017945 */ /* 0x000fe80003800000 */
[----:B------:R3:W-:Y:S01]  /*7470*/  @!P5 STG.E.U8 desc[UR46][R4.64+0xa8], R13 ;  /* 0x0000a80d0400d986 */ /* 0x0007e2000c10112e */
[----:B------:R-:W-:Y:S05]  /*7480*/  @P4 BRA `(.L_x_205) ;  /* 0x00000000000c4947 */ /* 0x000fea0003800000 */
[----:B------:R-:W5:Y:S02]  /*7490*/  LDG.E.U8 R123, desc[UR46][R8.64+0xa9] ;  /* 0x0000a92e087b7981 */ /* 0x000f64000c1e1100 */
[----:B-----5:R-:W-:-:S05]  /*74a0*/  PRMT R12, R123, 0x8880, RZ ;  /* 0x000088807b0c7816 */ /* 0x020fca00000000ff */
[----:B------:R-:W-:-:S07]  /*74b0*/  IMAD R3, R12, R113, RZ ;  /* 0x000000710c037224 */ /* 0x000fce00078e02ff */
.L_x_205:
[----:B------:R-:W-:Y:S05]  /*74c0*/  BSYNC B1 ;  /* 0x0000000000017941 */ /* 0x000fea0003800000 */
.L_x_204:
[----:B------:R-:W-:Y:S01]  /*74d0*/  @!P4 IMAD R29, R29, R112, R3 ;  /* 0x000000701d1dc224 */ /* 0x000fe200078e0203 */
[----:B------:R-:W-:Y:S04]  /*74e0*/  BSSY B1, `(.L_x_206) ;  /* 0x0000006000017945 */ /* 0x000fe80003800000 */
[----:B------:R0:W-:Y:S01]  /*74f0*/  @!P4 STG.E.U8 desc[UR46][R4.64+0xa9], R29 ;  /* 0x0000a91d0400c986 */ /* 0x0001e2000c10112e */
[----:B------:R-:W-:Y:S05]  /*7500*/  @P3 BRA `(.L_x_207) ;  /* 0x00000000000c3947 */ /* 0x000fea0003800000 */
[----:B------:R-:W0:Y:S02]  /*7510*/  LDG.E.U8 R123, desc[UR46][R10.64+0xa8] ;  /* 0x0000a82e0a7b7981 */ /* 0x000e24000c1e1100 */
[----:B0123--:R-:W-:-:S05]  /*7520*/  PRMT R4, R123, 0x8880, RZ ;  /* 0x000088807b047816 */ /* 0x00ffca00000000ff */
[----:B------:R-:W-:-:S07]  /*7530*/  IMAD R3, R4, R113, RZ ;  /* 0x0000007104037224 */ /* 0x000fce00078e02ff */
.L_x_207:
[----:B------:R-:W-:Y:S05]  /*7540*/  BSYNC B1 ;  /* 0x0000000000017941 */ /* 0x000fea0003800000 */
.L_x_206:
[----:B0123--:R-:W-:Y:S01]  /*7550*/  @!P3 IMAD R5, R30, R112, R3 ;  /* 0x000000701e05b224 */ /* 0x00ffe200078e0203 */
[----:B------:R-:W-:Y:S01]  /*7560*/  ISETP.LT.OR P1, PT, R0, 0x9, !P1 ;  /* 0x000000090000780c */ /* 0x000fe20004f21670 */
[----:B------:R-:W-:Y:S03]  /*7570*/  BSSY B1, `(.L_x_208) ;  /* 0x0000006000017945 */ /* 0x000fe60003800000 */
[----:B------:R0:W-:Y:S09]  /*7580*/  @!P3 STG.E.U8 desc[UR46][R6.64+0xa8], R5 ;  /* 0x0000a8050600b986 */ /* 0x0001f2000c10112e */
[----:B------:R-:W-:Y:S05]  /*7590*/  @P1 BRA `(.L_x_209) ;  /* 0x00000000000c1947 */ /* 0x000fea0003800000 */
[----:B------:R-:W2:Y:S02]  /*75a0*/  LDG.E.U8 R123, desc[UR46][R10.64+0xa9] ;  /* 0x0000a92e0a7b7981 */ /* 0x000ea4000c1e1100 */
[----:B--2---:R-:W-:-:S05]  /*75b0*/  PRMT R0, R123, 0x8880, RZ ;  /* 0x000088807b007816 */ /* 0x004fca00000000ff */
[----:B------:R-:W-:-:S07]  /*75c0*/  IMAD R3, R0, R113, RZ ;  /* 0x0000007100037224 */ /* 0x000fce00078e02ff */
.L_x_209:
[----:B------:R-:W-:Y:S05]  /*75d0*/  BSYNC B1 ;  /* 0x0000000000017941 */ /* 0x000fea0003800000 */
.L_x_208:
[----:B------:R-:W-:Y:S01]  /*75e0*/  IMAD R3, R31, R112, R3 ;  /* 0x000000701f037224 */ /* 0x000fe200078e0203 */
[----:B------:R-:W-:Y:S06]  /*75f0*/  @P1 BRA `(.L_x_210) ;  /* 0x0000001000d81947 */ /* 0x000fec0003800000 */
[----:B------:R1:W-:Y:S01]  /*7600*/  STG.E.U8 desc[UR46][R6.64+0xa9], R3 ;  /* 0x0000a90306007986 */ /* 0x0003e2000c10112e */
[----:B------:R-:W-:Y:S05]  /*7610*/  BRA `(.L_x_210) ;  /* 0x0000001000d07947 */ /* 0x000fea0003800000 */
.L_x_33:
[C---:B------:R-:W-:Y:S02]  /*7620*/  ISETP.GE.AND P1, PT, R19.reuse, 0x1, PT ;  /* 0x000000011300780c */ /* 0x040fe40003f26270 */
[----:B------:R-:W-:Y:S02]  /*7630*/  ISETP.GE.AND P2, PT, R19, 0x2, PT ;  /* 0x000000021300780c */ /* 0x000fe40003f46270 */
[C---:B------:R-:W-:Y:S02]  /*7640*/  ISETP.LT.OR P3, PT, R0.reuse, 0x1, !P1 ;  /* 0x000000010000780c */ /* 0x040fe40004f61670 */
[C---:B------:R-:W-:Y:S02]  /*7650*/  ISETP.LT.OR P4, PT, R0.reuse, 0x1, !P2 ;  /* 0x000000010000780c */ /* 0x040fe40005781670 */
[C---:B------:R-:W-:Y:S02]  /*7660*/  ISETP.LT.OR P1, PT, R0.reuse, 0x9, !P1 ;  /* 0x000000090000780c */ /* 0x040fe40004f21670 */
[----:B------:R-:W-:-:S02]  /*7670*/  ISETP.LT.OR P2, PT, R0, 0x9, !P2 ;  /* 0x000000090000780c */ /* 0x000fc40005741670 */
[C---:B------:R-:W-:Y:S02]  /*7680*/  ISETP.GE.AND P5, PT, R19.reuse, 0x9, PT ;  /* 0x000000091300780c */ /* 0x040fe40003fa6270 */
[----:B------:R-:W-:-:S03]  /*7690*/  ISETP.GE.AND P0, PT, R19, 0xa, PT ;  /* 0x0000000a1300780c */ /* 0x000fc60003f06270 */
[-C--:B------:R-:W-:Y:S02]  /*76a0*/  @!P3 IMAD R3, R104, R112.reuse, RZ ;  /* 0x000000706803b224 */ /* 0x080fe400078e02ff */
[-C--:B------:R-:W-:Y:S02]  /*76b0*/  @!P4 IMAD R105, R105, R112.reuse, RZ ;  /* 0x000000706969c224 */ /* 0x080fe400078e02ff */
[-C--:B------:R-:W-:Y:S01]  /*76c0*/  @!P1 IMAD R9, R106, R112.reuse, RZ ;  /* 0x000000706a099224 */ /* 0x080fe200078e02ff */
[----:B------:R0:W-:Y:S01]  /*76d0*/  @!P3 STG.E.U8 desc[UR46][R4.64], R3 ;  /* 0x000000030400b986 */ /* 0x0001e2000c10112e */
[C---:B------:R-:W-:Y:S01]  /*76e0*/  ISETP.LT.OR P3, PT, R0.reuse, 0x1, !P5 ;  /* 0x000000010000780c */ /* 0x040fe20006f61670 */
[----:B------:R-:W-:Y:S02]  /*76f0*/  @!P2 IMAD R107, R107, R112, RZ ;  /* 0x000000706b6ba224 */ /* 0x000fe400078e02ff */
[----:B------:R-:W-:Y:S01]  /*7700*/  @!P4 STG.E.U8 desc[UR46][R4.64+0x1], R105 ;  /* 0x000001690400c986 */ /* 0x000fe2000c10112e */
[----:B------:R-:W-:-:S02]  /*7710*/  ISETP.LT.OR P4, PT, R0, 0x1, !P0 ;  /* 0x000000010000780c */ /* 0x000fc40004781670 */
[C---:B------:R-:W-:Y:S01]  /*7720*/  ISETP.LT.OR P0, PT, R0.reuse, 0x9, !P0 ;  /* 0x000000090000780c */ /* 0x040fe20004701670 */
[----:B------:R1:W-:Y:S01]  /*7730*/  @!P1 STG.E.U8 desc[UR46][R6.64], R9 ;  /* 0x0000000906009986 */ /* 0x0003e2000c10112e */
[----:B------:R-:W-:Y:S02]  /*7740*/  ISETP.LT.OR P1, PT, R0, 0x9, !P5 ;  /* 0x000000090000780c */ /* 0x000fe40006f21670 */
[C---:B------:R-:W-:Y:S01]  /*7750*/  ISETP.GE.AND P5, PT, R19.reuse, 0x11, PT ;  /* 0x000000111300780c */ /* 0x040fe20003fa6270 */
[----:B------:R-:W-:Y:S01]  /*7760*/  @!P2 STG.E.U8 desc[UR46][R6.64+0x1], R107 ;  /* 0x0000016b0600a986 */ /* 0x000fe2000c10112e */
[----:B------:R-:W-:Y:S01]  /*7770*/  ISETP.GE.AND P2, PT, R19, 0x12, PT ;  /* 0x000000121300780c */ /* 0x000fe20003f46270 */
[----:B------:R-:W-:-:S04]  /*7780*/  @!P3 IMAD R11, R108, R112, RZ ;  /* 0x000000706c0bb224 */ /* 0x000fc800078e02ff */
[-C--:B------:R-:W-:Y:S01]  /*7790*/  @!P4 IMAD R109, R109, R112.reuse, RZ ;  /* 0x000000706d6dc224 */ /* 0x080fe200078e02ff */
[----:B------:R-:W-:Y:S01]  /*77a0*/  @!P3 STG.E.U8 desc[UR46][R4.64+0x8], R11 ;  /* 0x0000080b0400b986 */ /* 0x000fe2000c10112e */
[C---:B------:R-:W-:Y:S01]  /*77b0*/  ISETP.LT.OR P3, PT, R0.reuse, 0x1, !P5 ;  /* 0x000000010000780c */ /* 0x040fe20006f61670 */
[-C--:B------:R-:W-:Y:S02]  /*77c0*/  @!P0 IMAD R111, R111, R112.reuse, RZ ;  /* 0x000000706f6f8224 */ /* 0x080fe400078e02ff */
[----:B------:R-:W-:Y:S01]  /*77d0*/  @!P4 STG.E.U8 desc[UR46][R4.64+0x9], R109 ;  /* 0x0000096d0400c986 */ /* 0x000fe2000c10112e */
[----:B------:R-:W-:Y:S01]  /*77e0*/  ISETP.LT.OR P4, PT, R0, 0x1, !P2 ;  /* 0x000000010000780c */ /* 0x000fe20005781670 */
[----:B0-----:R-:W-:Y:S01]  /*77f0*/  @!P1 IMAD R3, R110, R112, RZ ;  /* 0x000000706e039224 */ /* 0x001fe200078e02ff */
[----:B------:R-:W-:Y:S01]  /*7800*/  ISETP.LT.OR P2, PT, R0, 0x9, !P2 ;  /* 0x000000090000780c */ /* 0x000fe20005741670 */
[----:B------:R-:W-:Y:S01]  /*7810*/  @!P0 STG.E.U8 desc[UR46][R6.64+0x9], R111 ;  /* 0x0000096f06008986 */ /* 0x000fe2000c10112e */
[----:B------:R-:W-:-:S03]  /*7820*/  ISETP.GE.AND P0, PT, R19, 0x1a, PT ;  /* 0x0000001a1300780c */ /* 0x000fc60003f06270 */
[----:B------:R0:W-:Y:S01]  /*7830*/  @!P1 STG.E.U8 desc[UR46][R6.64+0x8], R3 ;  /* 0x0000080306009986 */ /* 0x0001e2000c10112e */
[----:B------:R-:W-:Y:S01]  /*7840*/  ISETP.LT.OR P1, PT, R0, 0x9, !P5 ;  /* 0x000000090000780c */ /* 0x000fe20006f21670 */
[----:B-1----:R-:W-:Y:S01]  /*7850*/  @!P3 IMAD R9, R96, R112, RZ ;  /* 0x000000706009b224 */ /* 0x002fe200078e02ff */
[----:B------:R-:W-:-:S03]  /*7860*/  ISETP.GE.AND P5, PT, R19, 0x19, PT ;  /* 0x000000191300780c */ /* 0x000fc60003fa6270 */
[-C--:B------:R-:W-:Y:S01]  /*7870*/  @!P4 IMAD R97, R97, R112.reuse, RZ ;  /* 0x000000706161c224 */ /* 0x080fe200078e02ff */
[----:B------:R-:W-:Y:S01]  /*7880*/  @!P3 STG.E.U8 desc[UR46][R4.64+0x10], R9 ;  /* 0x000010090400b986 */ /* 0x000fe2000c10112e */
[C---:B------:R-:W-:Y:S01]  /*7890*/  ISETP.LT.OR P3, PT, R0.reuse, 0x1, !P5 ;  /* 0x000000010000780c */ /* 0x040fe20006f61670 */
[-C--:B------:R-:W-:Y:S02]  /*78a0*/  @!P2 IMAD R99, R99, R112.reuse, RZ ;  /* 0x000000706363a224 */ /* 0x080fe400078e02ff */
[----:B------:R-:W-:Y:S01]  /*78b0*/  @!P4 STG.E.U8 desc[UR46][R4.64+0x11], R97 ;  /* 0x000011610400c986 */ /* 0x000fe2000c10112e */
[----:B------:R-:W-:Y:S02]  /*78c0*/  ISETP.LT.OR P4, PT, R0, 0x1, !P0 ;  /* 0x000000010000780c */ /* 0x000fe40004781670 */
[----:B0-----:R-:W-:Y:S01]  /*78d0*/  @!P1 IMAD R3, R98, R112, RZ ;  /* 0x0000007062039224 */ /* 0x001fe200078e02ff */
[----:B------:R-:W-:Y:S01]  /*78e0*/  @!P2 STG.E.U8 desc[UR46][R6.64+0x11], R99 ;  /* 0x000011630600a986 */ /* 0x000fe2000c10112e */
[----:B------:R-:W-:-:S02]  /*78f0*/  ISETP.LT.OR P0, PT, R0, 0x9, !P0 ;  /* 0x000000090000780c */ /* 0x000fc40004701670 */
[C---:B------:R-:W-:Y:S01]  /*7900*/  ISETP.GE.AND P2, PT, R19.reuse, 0x22, PT ;  /* 0x000000221300780c */ /* 0x040fe20003f46270 */
[----:B------:R0:W-:Y:S01]  /*7910*/  @!P1 STG.E.U8 desc[UR46][R6.64+0x10], R3 ;  /* 0x0000100306009986 */ /* 0x0001e2000c10112e */
[----:B------:R-:W-:Y:S01]  /*7920*/  ISETP.LT.OR P1, PT, R0, 0x9, !P5 ;  /* 0x000000090000780c */ /* 0x000fe20006f21670 */
[----:B------:R-:W-:Y:S01]  /*7930*/  @!P3 IMAD R11, R100, R112, RZ ;  /* 0x00000070640bb224 */ /* 0x000fe200078e02ff */
[----:B------:R-:W-:-:S03]  /*7940*/  ISETP.GE.AND P5, PT, R19, 0x21, PT ;  /* 0x000000211300780c */ /* 0x000fc60003fa6270 */
[-C--:B------:R-:W-:Y:S01]  /*7950*/  @!P4 IMAD R101, R101, R112.reuse, RZ ;  /* 0x000000706565c224 */ /* 0x080fe200078e02ff */
[----:B------:R-:W-:Y:S01]  /*7960*/  @!P3 STG.E.U8 desc[UR46][R4.64+0x18], R11 ;  /* 0x0000180b0400b986 */ /* 0x000fe2000c10112e */
[C---:B------:R-:W-:Y:S02]  /*7970*/  ISETP.LT.OR P3, PT, R0.reuse, 0x1, !P5 ;  /* 0x000000010000780c */ /* 0x040fe40006f61670 */
[-C--:B------:R-:W-:Y:S01]  /*7980*/  @!P0 IMAD R103, R103, R112.reuse, RZ ;  /* 0x0000007067678224 */ /* 0x080fe200078e02ff */
        /* <DEDUP_REMOVED lines=87> */
[----:B------:R-:W-:Y:S01]  /*7f00*/  ISETP.LT.OR P2, PT, R0, 0x9, !P2 ;  /* 0x000000090000780c */ /* 0x000fe20005741670 */
[----:B------:R-:W-:Y:S01]  /*7f10*/  @!P0 STG.E.U8 desc[UR46][R6.64+0x49], R79 ;  /* 0x0000494f06008986 */ /* 0x000fe2000c10112e */
[----:B------:R-:W-:-:S03]  /*7f20*/  ISETP.GE.AND P0, PT, R19, 0x5a, PT ;  /* 0x0000005a1300780c */ /* 0x000fc60003f06270 */
[----:B------:R0:W-:Y:S01]  /*7f30*/  @!P1 STG.E.U8 desc[UR46][R6.64+0x48], R3 ;  /* 0x0000480306009986 */ /* 0x0001e2000c10112e */
[-C--:B------:R-:W-:Y:S01]  /*7f40*/  @!P3 IMAD R9, R64, R112.reuse, RZ ;  /* 0x000000704009b224 */ /* 0x080fe200078e02ff */
[C---:B------:R-:W-:Y:S02]  /*7f50*/  ISETP.LT.OR P1, PT, R0.reuse, 0x9, !P5 ;  /* 0x000000090000780c */ /* 0x040fe40006f21670 */
[----:B------:R-:W-:Y:S01]  /*7f60*/  ISETP.GE.AND P5, PT, R19, 0x59, PT ;  /* 0x000000591300780c */ /* 0x000fe20003fa6270 */
[-C--:B------:R-:W-:Y:S01]  /*7f70*/  @!P4 IMAD R65, R65, R112.reuse, RZ ;  /* 0x000000704141c224 */ /* 0x080fe200078e02ff */
[----:B------:R-:W-:Y:S02]  /*7f80*/  @!P3 STG.E.U8 desc[UR46][R4.64+0x50], R9 ;  /* 0x000050090400b986 */ /* 0x000fe4000c10112e */
[C---:B------:R-:W-:Y:S01]  /*7f90*/  ISETP.LT.OR P3, PT, R0.reuse, 0x1, !P5 ;  /* 0x000000010000780c */ /* 0x040fe20006f61670 */
[----:B------:R-:W-:Y:S01]  /*7fa0*/  @!P2 IMAD R67, R67, R112, RZ ;  /* 0x000000704343a224 */ /* 0x000fe200078e02ff */
[----:B------:R-:W-:Y:S01]  /*7fb0*/  @!P4 STG.E.U8 desc[UR46][R4.64+0x51], R65 ;  /* 0x000051410400c986 */ /* 0x000fe2000c10112e */
[----:B------:R-:W-:-:S02]  /*7fc0*/  ISETP.LT.OR P4, PT, R0, 0x1, !P0 ;  /* 0x000000010000780c */ /* 0x000fc40004781670 */
[----:B------:R-:W-:Y:S01]  /*7fd0*/  ISETP.LT.OR P0, PT, R0, 0x9, !P0 ;  /* 0x000000090000780c */ /* 0x000fe20004701670 */
[----:B------:R-:W-:Y:S01]  /*7fe0*/  @!P2 STG.E.U8 desc[UR46][R6.64+0x51], R67 ;  /* 0x000051430600a986 */ /* 0x000fe2000c10112e */
[-C--:B0-----:R-:W-:Y:S01]  /*7ff0*/  @!P1 IMAD R3, R66, R112.reuse, RZ ;  /* 0x0000007042039224 */ /* 0x081fe200078e02ff */
[----:B------:R-:W-:Y:S02]  /*8000*/  ISETP.LT.OR P2, PT, R0, 0x9, !P5 ;  /* 0x000000090000780c */ /* 0x000fe40006f41670 */
[C---:B------:R-:W-:Y:S02]  /*8010*/  ISETP.GE.AND P5, PT, R19.reuse, 0x62, PT ;  /* 0x000000621300780c */ /* 0x040fe40003fa6270 */
[----:B------:R0:W-:Y:S01]  /*8020*/  @!P1 STG.E.U8 desc[UR46][R6.64+0x50], R3 ;  /* 0x0000500306009986 */ /* 0x0001e2000c10112e */
[-C--:B------:R-:W-:Y:S01]  /*8030*/  @!P3 IMAD R11, R68, R112.reuse, RZ ;  /* 0x00000070440bb224 */ /* 0x080fe200078e02ff */
[----:B------:R-:W-:Y:S02]  /*8040*/  ISETP.GE.AND P1, PT, R19, 0x61, PT ;  /* 0x000000611300780c */ /* 0x000fe40003f26270 */
[----:B------:R-:W-:-:S02]  /*8050*/  @!P4 IMAD R69, R69, R112, RZ ;  /* 0x000000704545c224 */ /* 0x000fc400078e02ff */
[----:B------:R-:W-:Y:S01]  /*8060*/  @!P3 STG.E.U8 desc[UR46][R4.64+0x58], R11 ;  /* 0x0000580b0400b986 */ /* 0x000fe2000c10112e */
[C---:B------:R-:W-:Y:S01]  /*8070*/  ISETP.LT.OR P3, PT, R0.reuse, 0x1, !P1 ;  /* 0x000000010000780c */ /* 0x040fe20004f61670 */
[-C--:B------:R-:W-:Y:S01]  /*8080*/  @!P0 IMAD R71, R71, R112.reuse, RZ ;  /* 0x0000007047478224 */ /* 0x080fe200078e02ff */
[C---:B------:R-:W-:Y:S01]  /*8090*/  ISETP.LT.OR P1, PT, R0.reuse, 0x9, !P1 ;  /* 0x000000090000780c */ /* 0x040fe20004f21670 */
[----:B------:R-:W-:Y:S01]  /*80a0*/  @!P4 STG.E.U8 desc[UR46][R4.64+0x59], R69 ;  /* 0x000059450400c986 */ /* 0x000fe2000c10112e */
[----:B------:R-:W-:Y:S01]  /*80b0*/  ISETP.LT.OR P4, PT, R0, 0x1, !P5 ;  /* 0x000000010000780c */ /* 0x000fe20006f81670 */
[----:B0-----:R-:W-:Y:S01]  /*80c0*/  @!P2 IMAD R3, R70, R112, RZ ;  /* 0x000000704603a224 */ /* 0x001fe200078e02ff */
[----:B------:R-:W-:Y:S01]  /*80d0*/  ISETP.LT.OR P5, PT, R0, 0x9, !P5 ;  /* 0x000000090000780c */ /* 0x000fe20006fa1670 */
[----:B------:R-:W-:Y:S01]  /*80e0*/  @!P0 STG.E.U8 desc[UR46][R6.64+0x59], R71 ;  /* 0x0000594706008986 */ /* 0x000fe2000c10112e */
[----:B------:R-:W-:-:S03]  /*80f0*/  ISETP.GE.AND P0, PT, R19, 0x6a, PT ;  /* 0x0000006a1300780c */ /* 0x000fc60003f06270 */
[----:B------:R0:W-:Y:S01]  /*8100*/  @!P2 STG.E.U8 desc[UR46][R6.64+0x58], R3 ;  /* 0x000058030600a986 */ /* 0x0001e2000c10112e */
[----:B------:R-:W-:Y:S01]  /*8110*/  ISETP.GE.AND P2, PT, R19, 0x69, PT ;  /* 0x000000691300780c */ /* 0x000fe20003f46270 */
[----:B------:R-:W-:-:S04]  /*8120*/  @!P3 IMAD R9, R56, R112, RZ ;  /* 0x000000703809b224 */ /* 0x000fc800078e02ff */
[-C--:B------:R-:W-:Y:S01]  /*8130*/  @!P4 IMAD R57, R57, R112.reuse, RZ ;  /* 0x000000703939c224 */ /* 0x080fe200078e02ff */
[----:B------:R-:W-:Y:S01]  /*8140*/  @!P3 STG.E.U8 desc[UR46][R4.64+0x60], R9 ;  /* 0x000060090400b986 */ /* 0x000fe2000c10112e */
[C---:B------:R-:W-:Y:S01]  /*8150*/  ISETP.LT.OR P3, PT, R0.reuse, 0x1, !P2 ;  /* 0x000000010000780c */ /* 0x040fe20005761670 */
[-C--:B------:R-:W-:Y:S01]  /*8160*/  @!P5 IMAD R59, R59, R112.reuse, RZ ;  /* 0x000000703b3bd224 */ /* 0x080fe200078e02ff */
[C---:B------:R-:W-:Y:S01]  /*8170*/  ISETP.LT.OR P2, PT, R0.reuse, 0x9, !P2 ;  /* 0x000000090000780c */ /* 0x040fe20005741670 */
[----:B------:R-:W-:Y:S01]  /*8180*/  @!P4 STG.E.U8 desc[UR46][R4.64+0x61], R57 ;  /* 0x000061390400c986 */ /* 0x000fe2000c10112e */
[----:B------:R-:W-:Y:S01]  /*8190*/  ISETP.LT.OR P4, PT, R0, 0x1, !P0 ;  /* 0x000000010000780c */ /* 0x000fe20004781670 */
[----:B0-----:R-:W-:Y:S02]  /*81a0*/  @!P1 IMAD R3, R58, R112, RZ ;  /* 0x000000703a039224 */ /* 0x001fe400078e02ff */
[----:B------:R-:W-:Y:S01]  /*81b0*/  @!P5 STG.E.U8 desc[UR46][R6.64+0x61], R59 ;  /* 0x0000613b0600d986 */ /* 0x000fe2000c10112e */
[----:B------:R-:W-:-:S02]  /*81c0*/  ISETP.LT.OR P5, PT, R0, 0x9, !P0 ;  /* 0x000000090000780c */ /* 0x000fc400047a1670 */
[C---:B------:R-:W-:Y:S01]  /*81d0*/  ISETP.GE.AND P0, PT, R19.reuse, 0x72, PT ;  /* 0x000000721300780c */ /* 0x040fe20003f06270 */
[----:B------:R0:W-:Y:S01]  /*81e0*/  @!P1 STG.E.U8 desc[UR46][R6.64+0x60], R3 ;  /* 0x0000600306009986 */ /* 0x0001e2000c10112e */
[----:B------:R-:W-:Y:S01]  /*81f0*/  ISETP.GE.AND P1, PT, R19, 0x71, PT ;  /* 0x000000711300780c */ /* 0x000fe20003f26270 */
[----:B------:R-:W-:-:S04]  /*8200*/  @!P3 IMAD R11, R60, R112, RZ ;  /* 0x000000703c0bb224 */ /* 0x000fc800078e02ff */
[-C--:B------:R-:W-:Y:S01]  /*8210*/  @!P4 IMAD R61, R61, R112.reuse, RZ ;  /* 0x000000703d3dc224 */ /* 0x080fe200078e02ff */
[----:B------:R-:W-:Y:S01]  /*8220*/  @!P3 STG.E.U8 desc[UR46][R4.64+0x68], R11 ;  /* 0x0000680b0400b986 */ /* 0x000fe2000c10112e */
[C---:B------:R-:W-:Y:S02]  /*8230*/  ISETP.LT.OR P3, PT, R0.reuse, 0x1, !P1 ;  /* 0x000000010000780c */ /* 0x040fe40004f61670 */
[-C--:B------:R-:W-:Y:S01]  /*8240*/  @!P5 IMAD R63, R63, R112.reuse, RZ ;  /* 0x000000703f3fd224 */ /* 0x080fe200078e02ff */
[----:B------:R-:W-:Y:S01]  /*8250*/  @!P4 STG.E.U8 desc[UR46][R4.64+0x69], R61 ;  /* 0x0000693d0400c986 */ /* 0x000fe2000c10112e */
[----:B------:R-:W-:Y:S01]  /*8260*/  ISETP.LT.OR P4, PT, R0, 0x1, !P0 ;  /* 0x000000010000780c */ /* 0x000fe20004781670 */
[----:B0-----:R-:W-:Y:S01]  /*8270*/  @!P2 IMAD R3, R62, R112, RZ ;  /* 0x000000703e03a224 */ /* 0x001fe200078e02ff */
[C---:B------:R-:W-:Y:S01]  /*8280*/  ISETP.LT.OR P1, PT, R0.reuse, 0x9, !P1 ;  /* 0x000000090000780c */ /* 0x040fe20004f21670 */
        /* <DEDUP_REMOVED lines=13> */
[----:B------:R-:W-:Y:S01]  /*8360*/  ISETP.LT.OR P5, PT, R0, 0x9, !P5 ;  /* 0x000000090000780c */ /* 0x000fe20006fa1670 */
[----:B------:R-:W-:Y:S01]  /*8370*/  @!P0 STG.E.U8 desc[UR46][R6.64+0x71], R51 ;  /* 0x0000713306008986 */ /* 0x000fe2000c10112e */
[----:B------:R-:W-:-:S02]  /*8380*/  ISETP.GE.AND P0, PT, R19, 0x81, PT ;  /* 0x000000811300780c */ /* 0x000fc40003f06270 */
[----:B------:R-:W-:Y:S01]  /*8390*/  ISETP.LT.OR P2, PT, R0, 0x9, !P2 ;  /* 0x000000090000780c */ /* 0x000fe20005741670 */
[----:B------:R0:W-:Y:S01]  /*83a0*/  @!P1 STG.E.U8 desc[UR46][R6.64+0x70], R3 ;  /* 0x0000700306009986 */ /* 0x0001e2000c10112e */
[----:B------:R-:W-:Y:S01]  /*83b0*/  ISETP.GE.AND P1, PT, R19, 0x82, PT ;  /* 0x000000821300780c */ /* 0x000fe20003f26270 */
[----:B------:R-:W-:-:S04]  /*83c0*/  @!P3 IMAD R53, R53, R112, RZ ;  /* 0x000000703535b224 */ /* 0x000fc800078e02ff */
[-C--:B------:R-:W-:Y:S01]  /*83d0*/  @!P4 IMAD R11, R52, R112.reuse, RZ ;  /* 0x00000070340bc224 */ /* 0x080fe200078e02ff */
[----:B------:R-:W-:Y:S01]  /*83e0*/  @!P3 STG.E.U8 desc[UR46][R4.64+0x79], R53 ;  /* 0x000079350400b986 */ /* 0x000fe2000c10112e */
[C---:B------:R-:W-:Y:S02]  /*83f0*/  ISETP.LT.OR P3, PT, R0.reuse, 0x1, !P0 ;  /* 0x000000010000780c */ /* 0x040fe40004761670 */
[C---:B------:R-:W-:Y:S01]  /*8400*/  ISETP.LT.OR P0, PT, R0.reuse, 0x9, !P0 ;  /* 0x000000090000780c */ /* 0x040fe20004701670 */
[----:B------:R-:W-:Y:S01]  /*8410*/  @!P4 STG.E.U8 desc[UR46][R4.64+0x78], R11 ;  /* 0x0000780b0400c986 */ /* 0x000fe2000c10112e */
[----:B------:R-:W-:Y:S01]  /*8420*/  ISETP.LT.OR P4, PT, R0, 0x1, !P1 ;  /* 0x000000010000780c */ /* 0x000fe20004f81670 */
[-C--:B0-----:R-:W-:Y:S01]  /*8430*/  @!P5 IMAD R3, R54, R112.reuse, RZ ;  /* 0x000000703603d224 */ /* 0x081fe200078e02ff */
[----:B------:R-:W-:Y:S01]  /*8440*/  ISETP.LT.OR P1, PT, R0, 0x9, !P1 ;  /* 0x000000090000780c */ /* 0x000fe20004f21670 */
[----:B------:R-:W-:-:S03]  /*8450*/  @!P2 IMAD R55, R55, R112, RZ ;  /* 0x000000703737a224 */ /* 0x000fc600078e02ff */
[----:B------:R0:W-:Y:S01]  /*8460*/  @!P5 STG.E.U8 desc[UR46][R6.64+0x78], R3 ;  /* 0x000078030600d986 */ /* 0x0001e2000c10112e */
[C---:B------:R-:W-:Y:S02]  /*8470*/  ISETP.GE.AND P5, PT, R19.reuse, 0x89, PT ;  /* 0x000000891300780c */ /* 0x040fe40003fa6270 */
[-C--:B------:R-:W-:Y:S01]  /*8480*/  @!P3 IMAD R9, R40, R112.reuse, RZ ;  /* 0x000000702809b224 */ /* 0x080fe200078e02ff */
[----:B------:R-:W-:Y:S01]  /*8490*/  @!P2 STG.E.U8 desc[UR46][R6.64+0x79], R55 ;  /* 0x000079370600a986 */ /* 0x000fe2000c10112e */
[----:B------:R-:W-:Y:S02]  /*84a0*/  ISETP.GE.AND P2, PT, R19, 0x8a, PT ;  /* 0x0000008a1300780c */ /* 0x000fe40003f46270 */
[-C--:B------:R-:W-:Y:S01]  /*84b0*/  @!P4 IMAD R41, R41, R112.reuse, RZ ;  /* 0x000000702929c224 */ /* 0x080fe200078e02ff */
        /* <DEDUP_REMOVED lines=56> */
[----:B------:R1:W-:Y:S01]  /*8840*/  @!P3 STG.E.U8 desc[UR46][R4.64+0xa0], R9 ;  /* 0x0000a0090400b986 */ /* 0x0003e2000c10112e */
[C---:B------:R-:W-:Y:S01]  /*8850*/  ISETP.LT.OR P3, PT, R0.reuse, 0x1, !P5 ;  /* 0x000000010000780c */ /* 0x040fe20006f61670 */
[-C--:B------:R-:W-:Y:S01]  /*8860*/  @!P0 IMAD R27, R27, R112.reuse, RZ ;  /* 0x000000701b1b8224 */ /* 0x080fe200078e02ff */
[C---:B------:R-:W-:Y:S01]  /*8870*/  ISETP.LT.OR P5, PT, R0.reuse, 0x9, !P5 ;  /* 0x000000090000780c */ /* 0x040fe20006fa1670 */
[----:B------:R2:W-:Y:S01]  /*8880*/  @!P4 STG.E.U8 desc[UR46][R4.64+0xa1], R25 ;  /* 0x0000a1190400c986 */ /* 0x0005e2000c10112e */
[----:B------:R-:W-:Y:S01]  /*8890*/  ISETP.LT.OR P4, PT, R0, 0x1, !P2 ;  /* 0x000000010000780c */ /* 0x000fe20005781670 */
[-C--:B0-----:R-:W-:Y:S01]  /*88a0*/  @!P1 IMAD R3, R26, R112.reuse, RZ ;  /* 0x000000701a039224 */ /* 0x081fe200078e02ff */
[----:B------:R-:W-:Y:S01]  /*88b0*/  ISETP.LT.OR P2, PT, R0, 0x9, !P2 ;  /* 0x000000090000780c */ /* 0x000fe20005741670 */
[----:B------:R2:W-:Y:S04]  /*88c0*/  @!P0 STG.E.U8 desc[UR46][R6.64+0xa1], R27 ;  /* 0x0000a11b06008986 */ /* 0x0005e8000c10112e */
[----:B------:R2:W-:Y:S02]  /*88d0*/  @!P1 STG.E.U8 desc[UR46][R6.64+0xa0], R3 ;  /* 0x0000a00306009986 */ /* 0x0005e4000c10112e */
[----:B-1----:R-:W-:-:S02]  /*88e0*/  @!P3 IMAD R9, R28, R112, RZ ;  /* 0x000000701c09b224 */ /* 0x002fc400078e02ff */
[-C--:B------:R-:W-:Y:S02]  /*88f0*/  @!P5 IMAD R11, R30, R112.reuse, RZ ;  /* 0x000000701e0bd224 */ /* 0x080fe400078e02ff */
[-C--:B------:R-:W-:Y:S01]  /*8900*/  @!P4 IMAD R29, R29, R112.reuse, RZ ;  /* 0x000000701d1dc224 */ /* 0x080fe200078e02ff */
[----:B------:R2:W-:Y:S01]  /*8910*/  @!P3 STG.E.U8 desc[UR46][R4.64+0xa8], R9 ;  /* 0x0000a8090400b986 */ /* 0x0005e2000c10112e */
[----:B------:R-:W-:-:S03]  /*8920*/  @!P2 IMAD R31, R31, R112, RZ ;  /* 0x000000701f1fa224 */ /* 0x000fc600078e02ff */
[----:B------:R2:W-:Y:S04]  /*8930*/  @!P4 STG.E.U8 desc[UR46][R4.64+0xa9], R29 ;  /* 0x0000a91d0400c986 */ /* 0x0005e8000c10112e */
[----:B------:R2:W-:Y:S04]  /*8940*/  @!P5 STG.E.U8 desc[UR46][R6.64+0xa8], R11 ;  /* 0x0000a80b0600d986 */ /* 0x0005e8000c10112e */
[----:B------:R2:W-:Y:S02]  /*8950*/  @!P2 STG.E.U8 desc[UR46][R6.64+0xa9], R31 ;  /* 0x0000a91f0600a986 */ /* 0x0005e4000c10112e */
.L_x_210:
[----:B------:R-:W-:Y:S05]  /*8960*/  BSYNC B0 ;  /* 0x0000000000007941 */ /* 0x000fea0003800000 */
.L_x_32:
[----:B0-2---:R-:W2:Y:S01]  /*8970*/  LDL.64 R4, [R1] ;  /* 0x0000000001047983 */ /* 0x005ea20000100a00 */
[----:B------:R-:W-:Y:S01]  /*8980*/  ULDC.64 UR4, c[0x0][0x650] ;  /* 0x0001940000047ab9 */ /* 0x000fe20000000a00 */
[----:B------:R-:W-:Y:S02]  /*8990*/  IMAD.U32 R0, RZ, RZ, UR45 ;  /* 0x0000002dff007e24 */ /* 0x000fe4000f8e00ff */
[----:B------:R-:W-:Y:S02]  /*89a0*/  IMAD.MOV.U32 R22, RZ, RZ, -0x1 ;  /* 0xffffffffff167424 */ /* 0x000fe400078e00ff */
[----:B------:R0:W-:Y:S01]  /*89b0*/  SYNCS.ARRIVE.TRANS64.A1T0 RZ, [R0+UR41], RZ ;  /* 0x000000ff00ff79a7 */ /* 0x0001e20008100029 */
[----:B------:R-:W-:Y:S02]  /*89c0*/  IMAD.MOV.U32 R19, RZ, RZ, -0x1 ;  /* 0xffffffffff137424 */ /* 0x000fe400078e00ff */
[----:B------:R-:W-:Y:S01]  /*89d0*/  IMAD.MOV.U32 R18, RZ, RZ, -0x1 ;  /* 0xffffffffff127424 */ /* 0x000fe200078e00ff */
[----:B0-----:R-:W-:-:S02]  /*89e0*/  PRMT R0, RZ, 0x7610, R0 ;  /* 0x00007610ff007816 */ /* 0x001fc40000000000 */
[----:B--2---:R-:W-:-:S05]  /*89f0*/  LEA R16, P0, R4, R16, 0x1 ;  /* 0x0000001004107211 */ /* 0x004fca00078008ff */
[----:B------:R-:W-:Y:S01]  /*8a00*/  IMAD.X R17, R120, 0x1, R17, P0 ;  /* 0x0000000178117824 */ /* 0x000fe200000e0611 */
[----:B------:R-:W-:-:S04]  /*8a10*/  ISETP.GE.U32.AND P0, PT, R16, UR4, PT ;  /* 0x0000000410007c0c */ /* 0x000fc8000bf06070 */
[----:B------:R-:W-:-:S13]  /*8a20*/  ISETP.GE.U32.AND.EX P0, PT, R17, UR5, PT, P0 ;  /* 0x0000000511007c0c */ /* 0x000fda000bf06100 */
[----:B------:R-:W-:Y:S05]  /*8a30*/  @P0 BRA `(.L_x_211) ;  /* 0x0000000400500947 */ /* 0x000fea0003800000 */
[----:B------:R-:W0:Y:S01]  /*8a40*/  LDC.64 R10, c[0x0][0x628] ;  /* 0x00018a00ff0a7b82 */ /* 0x000e220000000a00 */
[----:B------:R-:W2:Y:S01]  /*8a50*/  S2R R19, SR_CTAID.X ;  /* 0x0000000000137919 */ /* 0x000ea20000002500 */
[----:B------:R-:W-:Y:S02]  /*8a60*/  IMAD.MOV.U32 R8, RZ, RZ, R16 ;  /* 0x000000ffff087224 */ /* 0x000fe400078e0010 */
[----:B------:R-:W-:Y:S01]  /*8a70*/  IMAD.MOV.U32 R9, RZ, RZ, R17 ;  /* 0x000000ffff097224 */ /* 0x000fe200078e0011 */
[----:B------:R-:W3:Y:S03]  /*8a80*/  S2R R20, SR_CTAID.Y ;  /* 0x0000000000147919 */ /* 0x000ee60000002600 */
[----:B------:R-:W1:Y:S08]  /*8a90*/  LDC R0, c[0x0][0x630] ;  /* 0x00018c00ff007b82 */ /* 0x000e700000000800 */
[----:B------:R-:W1:Y:S01]  /*8aa0*/  LDC.64 R14, c[0x0][0x620] ;  /* 0x00018800ff0e7b82 */ /* 0x000e620000000a00 */
[----:B0-----:R-:W-:-:S04]  /*8ab0*/  ISETP.NE.U32.AND P0, PT, R10, RZ, PT ;  /* 0x000000ff0a00720c */ /* 0x001fc80003f05070 */
[----:B------:R-:W-:-:S13]  /*8ac0*/  ISETP.NE.AND.EX P0, PT, R11, RZ, PT, P0 ;  /* 0x000000ff0b00720c */ /* 0x000fda0003f05300 */
[----:B-123--:R-:W-:Y:S05]  /*8ad0*/  @!P0 BRA `(.L_x_212) ;  /* 0x0000000000288947 */ /* 0x00efea0003800000 */
[----:B------:R-:W0:Y:S02]  /*8ae0*/  LDC R3, c[0x0][0x634] ;  /* 0x00018d00ff037b82 */ /* 0x000e240000000800 */
[----:B0-----:R-:W-:-:S05]  /*8af0*/  IADD3 R3, P0, R16, R3, RZ ;  /* 0x0000000310037210 */ /* 0x001fca0007f1e0ff */
[----:B------:R-:W-:-:S04]  /*8b00*/  IMAD.X R13, RZ, RZ, R17, P0 ;  /* 0x000000ffff0d7224 */ /* 0x000fc800000e0611 */
[----:B------:R-:W-:-:S04]  /*8b10*/  IMAD.WIDE.U32 R4, R13, R10, RZ ;  /* 0x0000000a0d047225 */ /* 0x000fc800078e00ff */
[----:B----4-:R-:W-:-:S04]  /*8b20*/  IMAD.WIDE.U32 R6, P0, R3, R11, R4 ;  /* 0x0000000b03067225 */ /* 0x010fc80007800004 */
[----:B------:R-:W-:-:S04]  /*8b30*/  IMAD.WIDE.U32 R4, R3, R10, RZ ;  /* 0x0000000a03047225 */ /* 0x000fc800078e00ff */
[----:B------:R-:W-:Y:S01]  /*8b40*/  IMAD.X R9, RZ, RZ, RZ, P0 ;  /* 0x000000ffff097224 */ /* 0x000fe200000e06ff */
[----:B------:R-:W-:Y:S01]  /*8b50*/  IADD3 RZ, P0, R5, R6, RZ ;  /* 0x0000000605ff7210 */ /* 0x000fe20007f1e0ff */
[----:B------:R-:W-:-:S04]  /*8b60*/  IMAD.MOV.U32 R8, RZ, RZ, R7 ;  /* 0x000000ffff087224 */ /* 0x000fc800078e0007 */
[----:B------:R-:W-:-:S08]  /*8b70*/  IMAD.WIDE.U32.X R8, R13, R11, R8, P0 ;  /* 0x0000000b0d087225 */ /* 0x000fd000000e0408 */
.L_x_212:
[-CC-:B------:R-:W-:Y:S01]  /*8b80*/  SHF.R.U64 R18, R8, R0.reuse, R9.reuse ;  /* 0x0000000008127219 */ /* 0x180fe20000001209 */
[----:B------:R-:W0:Y:S01]  /*8b90*/  LDC.64 R24, c[0x0][0x640] ;  /* 0x00019000ff187b82 */ /* 0x000e220000000a00 */
[----:B------:R-:W-:Y:S01]  /*8ba0*/  SHF.R.U32.HI R0, RZ, R0, R9 ;  /* 0x00000000ff007219 */ /* 0x000fe20000011609 */
[----:B------:R-:W-:Y:S01]  /*8bb0*/  ULDC UR4, c[0x0][0x150] ;  /* 0x0000540000047ab9 */ /* 0x000fe20000000800 */
[----:B------:R-:W-:Y:S02]  /*8bc0*/  IADD3 R3, P0, RZ, -R18, RZ ;  /* 0x80000012ff037210 */ /* 0x000fe40007f1e0ff */
[----:B----4-:R-:W-:-:S03]  /*8bd0*/  I2FP.F32.U32 R7, R19 ;  /* 0x0000001300077245 */ /* 0x010fc60000201000 */
[----:B------:R-:W1:Y:S01]  /*8be0*/  LDC R6, c[0x0][0x618] ;  /* 0x00018600ff067b82 */ /* 0x000e620000000800 */
[----:B------:R-:W-:Y:S02]  /*8bf0*/  IMAD.X R5, RZ, RZ, ~R0, P0 ;  /* 0x000000ffff057224 */ /* 0x000fe400000e0e00 */
[----:B------:R-:W-:Y:S01]  /*8c00*/  FMUL R7, R7, UR4 ;  /* 0x0000000407077c20 */ /* 0x000fe20008400000 */
[----:B------:R-:W-:Y:S01]  /*8c10*/  ULDC UR4, c[0x0][0x154] ;  /* 0x0000550000047ab9 */ /* 0x000fe20000000800 */
[-C--:B------:R-:W-:Y:S02]  /*8c20*/  IMAD R0, R5, R14.reuse, RZ ;  /* 0x0000000e05007224 */ /* 0x080fe400078e02ff */
[C---:B------:R-:W-:Y:S01]  /*8c30*/  IMAD.WIDE.U32 R4, R3.reuse, R14, R16 ;  /* 0x0000000e03047225 */ /* 0x040fe200078e0010 */
[----:B------:R-:W2:Y:S01]  /*8c40*/  LDC R8, c[0x0][0x608] ;  /* 0x00018200ff087b82 */ /* 0x000ea20000000800 */
[----:B------:R-:W3:Y:S02]  /*8c50*/  F2I.U32.TRUNC.NTZ R7, R7 ;  /* 0x0000000700077305 */ /* 0x000ee4000020f000 */
[----:B------:R-:W-:-:S04]  /*8c60*/  IMAD R3, R3, R15, R0 ;  /* 0x0000000f03037224 */ /* 0x000fc800078e0200 */
[----:B------:R-:W-:Y:S01]  /*8c70*/  IMAD.IADD R3, R5, 0x1, R3 ;  /* 0x0000000105037824 */ /* 0x000fe200078e0203 */
[----:B------:R-:W4:Y:S01]  /*8c80*/  LDC R22, c[0x0][0x658] ;  /* 0x00019600ff167b82 */ /* 0x000f220000000800 */
[----:B------:R-:W-:Y:S02]  /*8c90*/  I2FP.F32.U32 R5, R20 ;  /* 0x0000001400057245 */ /* 0x000fe40000201000 */
[----:B0-----:R-:W-:-:S04]  /*8ca0*/  ISETP.NE.U32.AND P0, PT, R24, RZ, PT ;  /* 0x000000ff1800720c */ /* 0x001fc80003f05070 */
[----:B------:R-:W-:Y:S01]  /*8cb0*/  ISETP.NE.AND.EX P0, PT, R25, RZ, PT, P0 ;  /* 0x000000ff1900720c */ /* 0x000fe20003f05300 */
[----:B------:R-:W0:Y:S01]  /*8cc0*/  LDC R0, c[0x0][0x144] ;  /* 0x00005100ff007b82 */ /* 0x000e220000000800 */
[-C--:B-1----:R-:W-:Y:S01]  /*8cd0*/  SHF.R.U64 R10, R4, R6.reuse, R3 ;  /* 0x00000006040a7219 */ /* 0x082fe20000001203 */
[----:B---3--:R-:W-:Y:S01]  /*8ce0*/  IMAD.MOV R7, RZ, RZ, -R7 ;  /* 0x000000ffff077224 */ /* 0x008fe200078e0a07 */
[----:B------:R-:W-:Y:S01]  /*8cf0*/  SHF.R.U32.HI R3, RZ, R6, R3 ;  /* 0x00000006ff037219 */ /* 0x000fe20000011603 */
[----:B------:R-:W-:-:S04]  /*8d00*/  FMUL R6, R5, UR4 ;  /* 0x0000000405067c20 */ /* 0x000fc80008400000 */
[----:B------:R-:W1:Y:S01]  /*8d10*/  LDC R15, c[0x0][0x148] ;  /* 0x00005200ff0f7b82 */ /* 0x000e620000000800 */
[----:B------:R3:W0:Y:S01]  /*8d20*/  F2I.U32.TRUNC.NTZ R14, R6 ;  /* 0x00000006000e7305 */ /* 0x000622000020f000 */
[-CC-:B--2---:R-:W-:Y:S02]  /*8d30*/  SHF.R.U64 R12, R10, R8.reuse, R3.reuse ;  /* 0x000000080a0c7219 */ /* 0x184fe40000001203 */
[----:B------:R-:W-:-:S04]  /*8d40*/  SHF.R.U32.HI R3, RZ, R8, R3 ;  /* 0x00000008ff037219 */ /* 0x000fc80000011603 */
[----:B------:R-:W2:Y:S01]  /*8d50*/  LDC R21, c[0x0][0x600] ;  /* 0x00018000ff157b82 */ /* 0x000ea20000000800 */
[-CC-:B----4-:R-:W-:Y:S02]  /*8d60*/  SHF.R.U64 R13, R12, R22.reuse, R3.reuse ;  /* 0x000000160c0d7219 */ /* 0x190fe40000001203 */
[----:B------:R-:W-:-:S03]  /*8d70*/  SHF.R.U32.HI R5, RZ, R22, R3 ;  /* 0x00000016ff057219 */ /* 0x000fc60000011603 */
[----:B------:R-:W-:Y:S02]  /*8d80*/  IMAD.MOV.U32 R4, RZ, RZ, R13 ;  /* 0x000000ffff047224 */ /* 0x000fe400078e000d */
[----:B------:R-:W4:Y:S01]  /*8d90*/  LDC R26, c[0x0][0x648] ;  /* 0x00019200ff1a7b82 */ /* 0x000f220000000800 */
[----:B0-----:R-:W-:-:S07]  /*8da0*/  IMAD R22, R0, R7, R19 ;  /* 0x0000000700167224 */ /* 0x001fce00078e0213 */
[----:B------:R-:W0:Y:S08]  /*8db0*/  LDC R27, c[0x0][0x638] ;  /* 0x00018e00ff1b7b82 */ /* 0x000e300000000800 */
[----:B------:R-:W0:Y:S01]  /*8dc0*/  LDC R28, c[0x0][0x610] ;  /* 0x00018400ff1c7b82 */ /* 0x000e220000000800 */
[----:B-1-3--:R-:W-:Y:S05]  /*8dd0*/  @!P0 BRA `(.L_x_213) ;  /* 0x0000000000288947 */ /* 0x00afea0003800000 */
[----:B------:R-:W1:Y:S02]  /*8de0*/  LDC R0, c[0x0][0x64c] ;  /* 0x00019300ff007b82 */ /* 0x000e640000000800 */
[----:B-1----:R-:W-:-:S05]  /*8df0*/  IADD3 R3, P0, R13, R0, RZ ;  /* 0x000000000d037210 */ /* 0x002fca0007f1e0ff */
        /* <DEDUP_REMOVED lines=8> */
.L_x_213:
[----:B------:R-:W-:Y:S01]  /*8e80*/  ISETP.NE.AND P0, PT, R2, 0x1, PT ;  /* 0x000000010200780c */ /* 0x000fe20003f05270 */
[----:B------:R-:W-:Y:S01]  /*8e90*/  IMAD.MOV R14, RZ, RZ, -R14 ;  /* 0x000000ffff0e7224 */ /* 0x000fe200078e0a0e */
[----:B----4-:R-:W-:Y:S01]  /*8ea0*/  SHF.R.U64 R0, R4, R26, R5 ;  /* 0x0000001a04007219 */ /* 0x010fe20000001205 */
[----:B--2---:R-:W-:Y:S01]  /*8eb0*/  VIADD R5, R21, 0xffffffff ;  /* 0xffffffff15057836 */ /* 0x004fe20000000000 */
[----:B------:R-:W-:-:S03]  /*8ec0*/  LOP3.LUT R3, R12, R121, RZ, 0xc0, !PT ;  /* 0x000000790c037212 */ /* 0x000fc600078ec0ff */
[----:B------:R-:W-:Y:S01]  /*8ed0*/  IMAD.MOV R4, RZ, RZ, -R0 ;  /* 0x000000ffff047224 */ /* 0x000fe200078e0a00 */
[----:B------:R-:W-:Y:S01]  /*8ee0*/  LOP3.LUT R5, R10, R5, RZ, 0xc0, !PT ;  /* 0x000000050a057212 */ /* 0x000fe200078ec0ff */
[----:B------:R-:W-:Y:S02]  /*8ef0*/  IMAD R3, R118, R0, R3 ;  /* 0x0000000076037224 */ /* 0x000fe400078e0203 */
[----:B0-----:R-:W-:Y:S02]  /*8f00*/  IMAD R0, R4, R27, R13 ;  /* 0x0000001b04007224 */ /* 0x001fe400078e020d */
[----:B------:R-:W-:Y:S02]  /*8f10*/  @P0 IMAD R22, R15, R14, R20 ;  /* 0x0000000e0f160224 */ /* 0x000fe400078e0214 */
[----:B------:R-:W-:Y:S02]  /*8f20*/  IMAD.MOV.U32 R4, RZ, RZ, 0x1 ;  /* 0x00000001ff047424 */ /* 0x000fe400078e00ff */
[----:B------:R-:W-:-:S02]  /*8f30*/  IMAD R22, R3, R28, R22 ;  /* 0x0000001c03167224 */ /* 0x000fc400078e0216 */
[----:B------:R-:W-:Y:S01]  /*8f40*/  IMAD R3, R0, R21, R5 ;  /* 0x0000001500037224 */ /* 0x000fe200078e0205 */
[----:B------:R-:W-:-:S04]  /*8f50*/  PRMT R0, R4, 0x7610, R0 ;  /* 0x0000761004007816 */ /* 0x000fc80000000000 */
[----:B------:R-:W-:Y:S02]  /*8f60*/  SEL R19, R3, R22, !P0 ;  /* 0x0000001603137207 */ /* 0x000fe40004000000 */
[----:B------:R-:W-:-:S07]  /*8f70*/  SEL R22, R22, R3, !P0 ;  /* 0x0000000316167207 */ /* 0x000fce0004000000 */
.L_x_211:
[----:B------:R-:W-:Y:S02]  /*8f80*/  LOP3.LUT P0, RZ, R0, 0xff, RZ, 0xc0, !PT ;  /* 0x000000ff00ff7812 */ /* 0x000fe4000780c0ff */
[----:B------:R-:W-:-:S11]  /*8f90*/  LOP3.LUT R124, R124, 0x1, RZ, 0x3c, !PT ;  /* 0x000000017c7c7812 */ /* 0x000fd600078e3cff */
[----:B------:R-:W-:Y:S05]  /*8fa0*/  @P0 BRA `(.L_x_214) ;  /* 0xffffff8400640947 */ /* 0x000fea000383ffff */
[----:B------:R-:W-:Y:S05]  /*8fb0*/  EXIT ;  /* 0x000000000000794d */ /* 0x000fea0003800000 */
.L_x_13:
[----:B------:R-:W-:-:S08]  /*8fc0*/  ISETP.NE.AND P0, PT, R14, RZ, PT ;  /* 0x000000ff0e00720c */ /* 0x000fd00003f05270 */
[----:B0-----:R-:W0:-:S00]  /*8fd0*/  USETMAXREG.DEALLOC.CTAPOOL 0x28 ;  /* 0x00000028000079c8 */ /* 0x001e0000080e0500 */
[----:B------:R-:W-:Y:S05]  /*8fe0*/  @P0 EXIT ;  /* 0x000000000000094d */ /* 0x000fea0003800000 */
[----:B0-----:R-:W-:Y:S01]  /*8ff0*/  LOP3.LUT P0, RZ, R3, 0xff, RZ, 0xc0, !PT ;  /* 0x000000ff03ff7812 */ /* 0x001fe2000780c0ff */
[----:B------:R-:W-:Y:S02]  /*9000*/  IMAD.MOV.U32 R3, RZ, RZ, 0x1 ;  /* 0x00000001ff037424 */ /* 0x000fe400078e00ff */
[----:B------:R-:W-:-:S10]  /*9010*/  IMAD.MOV.U32 R8, RZ, RZ, RZ ;  /* 0x000000ffff087224 */ /* 0x000fd400078e00ff */
[----:B------:R-:W-:Y:S05]  /*9020*/  @!P0 BRA `(.L_x_215) ;  /* 0x0000000c00148947 */ /* 0x000fea0003800000 */
[----:B------:R-:W-:Y:S01]  /*9030*/  LOP3.LUT P0, RZ, R5, 0x1f, RZ, 0xc0, !PT ;  /* 0x0000001f05ff7812 */ /* 0x000fe2000780c0ff */
[----:B------:R-:W-:Y:S01]  /*9040*/  ULDC UR5, c[0x0][0x658] ;  /* 0x0001960000057ab9 */ /* 0x000fe20000000800 */
[----:B------:R-:W-:Y:S01]  /*9050*/  UMOV UR6, 0xffffffff ;  /* 0xffffffff00067882 */ /* 0x000fe20000000000 */
[----:B------:R-:W-:Y:S01]  /*9060*/  BSSY B0, `(.L_x_215) ;  /* 0x00000c1000007945 */ /* 0x000fe20003800000 */
[----:B------:R-:W-:Y:S01]  /*9070*/  USHF.L.U32 UR6, UR6, UR5, URZ ;  /* 0x0000000506067299 */ /* 0x000fe2000800063f */
[C---:B------:R-:W-:Y:S01]  /*9080*/  ISETP.NE.AND P2, PT, R4.reuse, RZ, PT ;  /* 0x000000ff0400720c */ /* 0x040fe20003f45270 */
[----:B------:R-:W-:Y:S01]  /*9090*/  IMAD.MOV.U32 R10, RZ, RZ, 0x1 ;  /* 0x00000001ff0a7424 */ /* 0x000fe200078e00ff */
[----:B------:R-:W-:Y:S01]  /*90a0*/  ISETP.NE.OR P0, PT, R4, RZ, !P0 ;  /* 0x000000ff0400720c */ /* 0x000fe20004705670 */
[----:B------:R-:W-:Y:S01]  /*90b0*/  IMAD.MOV.U32 R3, RZ, RZ, 0x1 ;  /* 0x00000001ff037424 */ /* 0x000fe200078e00ff */
[----:B------:R-:W-:Y:S01]  /*90c0*/  LOP3.LUT R9, R23, 0x2, RZ, 0xfc, !PT ;  /* 0x0000000217097812 */ /* 0x000fe200078efcff */
[----:B------:R-:W-:Y:S01]  /*90d0*/  IMAD.MOV.U32 R8, RZ, RZ, RZ ;  /* 0x000000ffff087224 */ /* 0x000fe200078e00ff */
[----:B------:R-:W-:Y:S01]  /*90e0*/  ULDC UR4, c[0x0][0x600] ;  /* 0x0001800000047ab9 */ /* 0x000fe20000000800 */
[----:B------:R-:W-:Y:S01]  /*90f0*/  UMOV UR7, 0x1 ;  /* 0x0000000100077882 */ /* 0x000fe20000000000 */
[----:B------:R-:W-:-:S02]  /*9100*/  UIADD3 UR19, UR38, 0x1, URZ ;  /* 0x0000000126137890 */ /* 0x000fc4000fffe03f */
[----:B------:R-:W-:Y:S02]  /*9110*/  UIADD3 UR15, UR4, -0x1, URZ ;  /* 0xffffffff040f7890 */ /* 0x000fe4000fffe03f */
[----:B------:R-:W-:Y:S02]  /*9120*/  USHF.L.U32 UR17, UR7, UR5, URZ ;  /* 0x0000000507117299 */ /* 0x000fe4000800063f */
[----:B------:R-:W-:Y:S01]  /*9130*/  ULOP3.LUT UR16, URZ, UR6, URZ, 0x33, !UPT ;  /* 0x000000063f107292 */ /* 0x000fe2000f8e333f */
[----:B------:R-:W-:-:S11]  /*9140*/  ULDC.64 UR20, c[0x0][0x198] ;  /* 0x0000660000147ab9 */ /* 0x000fd60000000a00 */
.L_x_227:
[----:B------:R-:W-:-:S03]  /*9150*/  UMOV UR4, 0xffffffff ;  /* 0xffffffff00047882 */ /* 0x000fc60000000000 */
[----:B------:R-:W-:Y:S05]  /*9160*/  BRA.DIV UR4, `(.L_x_216) ;  /* 0x00000012044c7947 */ /* 0x000fea000b800000 */
[----:B------:R-:W-:-:S13]  /*9170*/  ELECT P6, URZ, PT ;  /* 0x00000000003f782f */ /* 0x000fda00038c0000 */
.L_x_243:
[----:B------:R-:W0:Y:S01]  /*9180*/  LDC R4, c[0x0][0x28c] ;  /* 0x0000a300ff047b82 */ /* 0x000e220000000800 */
[----:B------:R-:W-:Y:S01]  /*9190*/  BSSY B1, `(.L_x_217) ;  /* 0x0000037000017945 */ /* 0x000fe20003800000 */
[----:B0-----:R-:W-:-:S13]  /*91a0*/  ISETP.LT.OR P6, PT, R4, 0x1, !P6 ;  /* 0x000000010400780c */ /* 0x001fda00077c1670 */
[----:B------:R-:W-:Y:S05]  /*91b0*/  @P6 BRA `(.L_x_218) ;  /* 0x0000000000d06947 */ /* 0x000fea0003800000 */
[----:B------:R-:W-:Y:S02]  /*91c0*/  IMAD R19, R19, 0xb0, RZ ;  /* 0x000000b013137824 */ /* 0x000fe400078e02ff */
[----:B------:R-:W-:Y:S02]  /*91d0*/  IMAD.SHL.U32 R22, R22, 0x40, RZ ;  /* 0x0000004016167824 */ /* 0x000fe400078e00ff */
[----:B------:R-:W-:Y:S02]  /*91e0*/  IMAD.MOV.U32 R13, RZ, RZ, RZ ;  /* 0x000000ffff0d7224 */ /* 0x000fe400078e00ff */
[----:B------:R-:W-:Y:S02]  /*91f0*/  IMAD.U32 R14, RZ, RZ, UR19 ;  /* 0x00000013ff0e7e24 */ /* 0x000fe4000f8e00ff */
[----:B------:R-:W-:Y:S02]  /*9200*/  IMAD.MOV.U32 R4, RZ, RZ, R3 ;  /* 0x000000ffff047224 */ /* 0x000fe400078e0003 */
[----:B------:R-:W-:-:S07]  /*9210*/  IMAD.MOV.U32 R5, RZ, RZ, R8 ;  /* 0x000000ffff057224 */ /* 0x000fce00078e0008 */
.L_x_222:
[----:B------:R-:W0:Y:S01]  /*9220*/  S2R R7, SR_CgaCtaId ;  /* 0x0000000000077919 */ /* 0x000e220000008800 */
[----:B------:R-:W-:-:S04]  /*9230*/  MOV R6, 0x400 ;  /* 0x0000040000067802 */ /* 0x000fc80000000f00 */
[----:B0-----:R-:W-:Y:S02]  /*9240*/  LEA R12, R7, R6, 0x18 ;  /* 0x00000006070c7211 */ /* 0x001fe400078ec0ff */
[----:B------:R-:W-:Y:S01]  /*9250*/  SHF.L.U32 R6, R4, 0x1f, RZ ;  /* 0x0000001f04067819 */ /* 0x000fe200000006ff */
[----:B------:R-:W0:Y:S02]  /*9260*/  @!P2 LDC R7, c[0x0][0x500] ;  /* 0x00014000ff07ab82 */ /* 0x000e240000000800 */
[----:B------:R-:W-:-:S04]  /*9270*/  IMAD R11, R5, 0x8, R12 ;  /* 0x00000008050b7824 */ /* 0x000fc800078e020c */
[----:B------:R-:W1:Y:S02]  /*9280*/  SYNCS.PHASECHK.TRANS64.TRYWAIT P1, [R11+URZ+0x38], R6 ;  /* 0x000038060b0075a7 */ /* 0x000e64000802017f */
[----:B-1----:R-:W-:Y:S05]  /*9290*/  @!P1 BRA `(.L_x_219) ;  /* 0x0000001000209947 */ /* 0x002fea0003800000 */
.L_x_244:
[----:B-1----:R-:W-:Y:S01]  /*92a0*/  PRMT R6, R9, 0x9910, RZ ;  /* 0x0000991009067816 */ /* 0x002fe200000000ff */
[----:B0-----:R0:W-:Y:S03]  /*92b0*/  @!P2 SYNCS.ARRIVE.TRANS64 RZ, [R11+URZ], R7 ;  /* 0x000000070bffa9a7 */ /* 0x0011e6000800003f */
[----:B------:R-:W-:-:S13]  /*92c0*/  ISETP.NE.AND P1, PT, R6, 0x2, PT ;  /* 0x000000020600780c */ /* 0x000fda0003f25270 */
[----:B0-----:R-:W-:Y:S05]  /*92d0*/  @P1 BRA `(.L_x_220) ;  /* 0x0000000000041947 */ /* 0x001fea0003800000 */
[----:B------:R-:W-:Y:S01]  /*92e0*/  BPT.TRAP 0x1 ;  /* 0x000000040000795c */ /* 0x000fe20000300000 */
.L_x_220:
[----:B------:R-:W-:Y:S05]  /*92f0*/  @P0 BRA `(.L_x_221) ;  /* 0x0000000000040947 */ /* 0x000fea0003800000 */
[----:B------:R-:W-:Y:S01]  /*9300*/  BPT.TRAP 0x1 ;  /* 0x000000040000795c */ /* 0x000fe20000300000 */
.L_x_221:
[--C-:B------:R-:W-:Y:S01]  /*9310*/  IMAD R6, R5, 0x2000, R12.reuse ;  /* 0x0000200005067824 */ /* 0x100fe200078e020c */
[----:B------:R-:W-:Y:S01]  /*9320*/  R2UR UR9, R11 ;  /* 0x000000000b0972ca */ /* 0x000fe200000e0000 */
[C---:B------:R-:W-:Y:S01]  /*9330*/  IMAD R12, R5.reuse, 0x5800, R12 ;  /* 0x00005800050c7824 */ /* 0x040fe200078e020c */
[----:B------:R-:W-:Y:S01]  /*9340*/  UIADD3 UR4, UP0, UR20, 0xf0, URZ ;  /* 0x000000f014047890 */ /* 0x000fe2000ff1e03f */
[----:B------:R-:W-:Y:S01]  /*9350*/  VIADD R14, R14, 0xffffffff ;  /* 0xffffffff0e0e7836 */ /* 0x000fe20000000000 */
[----:B------:R-:W-:Y:S01]  /*9360*/  R2UR UR5, R6 ;  /* 0x00000000060572ca */ /* 0x000fe200000e0000 */
[----:B------:R-:W-:Y:S01]  /*9370*/  UIADD3 UR22, UP1, UR20, 0x1f0, URZ ;  /* 0x000001f014167890 */ /* 0x000fe2000ff3e03f */
[----:B------:R-:W-:Y:S01]  /*9380*/  R2UR UR8, R12 ;  /* 0x000000000c0872ca */ /* 0x000fe200000e0000 */
[----:B------:R-:W-:Y:S01]  /*9390*/  VIADD R5, R5, 0x1 ;  /* 0x0000000105057836 */ /* 0x000fe20000000000 */
[----:B------:R-:W-:Y:S01]  /*93a0*/  R2UR UR11, R22 ;  /* 0x00000000160b72ca */ /* 0x000fe200000e0000 */
[----:B------:R-:W-:Y:S01]  /*93b0*/  UIADD3.X UR23, URZ, UR21, URZ, UP1, !UPT ;  /* 0x000000153f177290 */ /* 0x000fe20008ffe43f */
[----:B------:R-:W-:Y:S01]  /*93c0*/  R2UR UR10, R13 ;  /* 0x000000000d0a72ca */ /* 0x000fe200000e0000 */
[----:B------:R-:W-:Y:S01]  /*93d0*/  UMOV UR6, 0x0 ;  /* 0x0000000000067882 */ /* 0x000fe20000000000 */
[----:B------:R-:W-:Y:S01]  /*93e0*/  R2UR UR12, R18 ;  /* 0x00000000120c72ca */ /* 0x000fe200000e0000 */
[----:B------:R-:W-:Y:S01]  /*93f0*/  UMOV UR7, 0x10000000 ;  /* 0x1000000000077882 */ /* 0x000fe20000000000 */
[----:B------:R-:W-:Y:S01]  /*9400*/  R2UR UR18, R19 ;  /* 0x00000000131272ca */ /* 0x000fe200000e0000 */
[----:B------:R-:W-:Y:S01]  /*9410*/  VIADD R13, R13, 0x80 ;  /* 0x000000800d0d7836 */ /* 0x000fe20000000000 */
[----:B------:R-:W-:Y:S01]  /*9420*/  ISETP.GT.AND P3, PT, R14, 0x1, PT ;  /* 0x000000010e00780c */ /* 0x000fe20003f64270 */
[----:B------:R-:W-:Y:S01]  /*9430*/  UIADD3 UR13, UR5, 0x180, URZ ;  /* 0x00000180050d7890 */ /* 0x000fe2000fffe03f */
[----:B------:R-:W-:Y:S01]  /*9440*/  ISETP.NE.AND P1, PT, R5, 0x7, PT ;  /* 0x000000070500780c */ /* 0x000fe20003f25270 */
[----:B------:R-:W-:-:S02]  /*9450*/  UIADD3.X UR5, URZ, UR21, URZ, UP0, !UPT ;  /* 0x000000153f057290 */ /* 0x000fc400087fe43f */
[----:B------:R-:W-:Y:S01]  /*9460*/  UIADD3 UR14, UR8, 0xe180, URZ ;  /* 0x0000e180080e7890 */ /* 0x000fe2000fffe03f */
[----:B------:R-:W-:Y:S02]  /*9470*/  SEL R7, RZ, 0x1, P1 ;  /* 0x00000001ff077807 */ /* 0x000fe40000800000 */
[----:B------:R-:W-:Y:S01]  /*9480*/  UMOV UR8, UR13 ;  /* 0x0000000d00087c82 */ /* 0x000fe20008000000 */
[----:B------:R-:W-:Y:S02]  /*9490*/  SEL R5, R5, RZ, P1 ;  /* 0x000000ff05057207 */ /* 0x000fe40000800000 */
[----:B------:R-:W-:Y:S01]  /*94a0*/  LOP3.LUT R4, R4, R7, RZ, 0x3c, !PT ;  /* 0x0000000704047212 */ /* 0x000fe200078e3cff */
[----:B------:R0:W-:Y:S02]  /*94b0*/  UTMALDG.3D [UR8], [UR4], desc[UR6] ;  /* 0x00000608040075b4 */ /* 0x0001e40008011000 */
[----:B0-----:R-:W-:Y:S01]  /*94c0*/  UMOV UR8, UR14 ;  /* 0x0000000e00087c82 */ /* 0x001fe20008000000 */
[----:B------:R-:W-:-:S02]  /*94d0*/  UMOV UR11, UR18 ;  /* 0x00000012000b7c82 */ /* 0x000fc40008000000 */
[----:B------:R0:W-:Y:S02]  /*94e0*/  UTMALDG.3D [UR8], [UR22], desc[UR6] ;  /* 0x00000608160075b4 */ /* 0x0001e40008011000 */
[----:B0-----:R-:W-:Y:S05]  /*94f0*/  @P3 BRA `(.L_x_222) ;  /* 0xfffffffc00483947 */ /* 0x001fea000383ffff */
.L_x_218:
[----:B------:R-:W-:Y:S05]  /*9500*/  BSYNC B1 ;  /* 0x0000000000017941 */ /* 0x000fea0003800000 */
.L_x_217:
[----:B------:R-:W2:Y:S01]  /*9510*/  LDL.64 R20, [R1] ;  /* 0x0000000001147983 */ /* 0x000ea20000100a00 */
[----:B------:R-:W-:Y:S01]  /*9520*/  LOP3.LUT P4, RZ, R10, 0xff, RZ, 0xc0, !PT ;  /* 0x000000ff0aff7812 */ /* 0x000fe2000788c0ff */
[----:B------:R-:W-:Y:S01]  /*9530*/  VIADD R11, R8, UR38 ;  /* 0x00000026080b7c36 */ /* 0x000fe20008000000 */
[----:B------:R-:W-:Y:S01]  /*9540*/  ULDC.64 UR4, c[0x0][0x650] ;  /* 0x0001940000047ab9 */ /* 0x000fe20000000a00 */
[----:B------:R-:W-:Y:S01]  /*9550*/  IMAD.U32 R8, RZ, RZ, UR38 ;  /* 0x00000026ff087e24 */ /* 0x000fe2000f8e00ff */
[----:B------:R-:W-:Y:S01]  /*9560*/  UISETP.GE.U32.AND UP0, UPT, UR38, 0x7, UPT ;  /* 0x000000072600788c */ /* 0x000fe2000bf06070 */
[C---:B------:R-:W-:Y:S01]  /*9570*/  IMAD.WIDE.U32 R4, R11.reuse, 0x24924925, RZ ;  /* 0x249249250b047825 */ /* 0x040fe200078e00ff */
[----:B------:R-:W-:Y:S01]  /*9580*/  ISETP.GT.U32.AND P1, PT, R11, 0x6, PT ;  /* 0x000000060b00780c */ /* 0x000fe20003f24070 */
[----:B------:R-:W-:Y:S01]  /*9590*/  BSSY B1, `(.L_x_223) ;  /* 0x000006b000017945 */ /* 0x000fe20003800000 */
[----:B------:R-:W-:Y:S01]  /*95a0*/  PRMT R10, RZ, 0x7610, R10 ;  /* 0x00007610ff0a7816 */ /* 0x000fe2000000000a */
[----:B------:R-:W-:Y:S01]  /*95b0*/  IMAD.MOV.U32 R22, RZ, RZ, -0x1 ;  /* 0xffffffffff167424 */ /* 0x000fe200078e00ff */
[----:B------:R-:W-:Y:S01]  /*95c0*/  ISETP.LT.U32.AND P1, PT, R8, 0x7, P1 ;  /* 0x000000070800780c */ /* 0x000fe20000f21070 */
[----:B------:R-:W-:Y:S01]  /*95d0*/  IMAD.MOV.U32 R19, RZ, RZ, -0x1 ;  /* 0xffffffffff137424 */ /* 0x000fe200078e00ff */
[----:B------:R-:W-:Y:S01]  /*95e0*/  PLOP3.LUT P3, PT, PT, PT, UP0, 0x80, 0x0 ;  /* 0x000000000000781c */ /* 0x000fe20003f6f008 */
[----:B------:R-:W0:Y:S01]  /*95f0*/  @P4 S2R R7, SR_CgaCtaId ;  /* 0x0000000000074919 */ /* 0x000e220000008800 */
[----:B------:R-:W-:Y:S01]  /*9600*/  SEL R4, RZ, 0x1, !P1 ;  /* 0x00000001ff047807 */ /* 0x000fe20004800000 */
[----:B------:R-:W-:Y:S01]  /*9610*/  IMAD.MOV.U32 R18, RZ, RZ, -0x1 ;  /* 0xffffffffff127424 */ /* 0x000fe200078e00ff */
[----:B------:R-:W-:-:S02]  /*9620*/  @P4 MOV R6, 0x400 ;  /* 0x0000040000064802 */ /* 0x000fc40000000f00 */
[----:B------:R-:W-:Y:S02]  /*9630*/  LOP3.LUT R3, R3, R4, RZ, 0x3c, !PT ;  /* 0x0000000403037212 */ /* 0x000fe400078e3cff */
[----:B------:R-:W-:Y:S02]  /*9640*/  PRMT R4, RZ, 0x7610, R4 ;  /* 0x00007610ff047816 */ /* 0x000fe40000000004 */
[----:B0-----:R-:W-:Y:S01]  /*9650*/  @P4 LEA R6, R7, R6, 0x18 ;  /* 0x0000000607064211 */ /* 0x001fe200078ec0ff */
[----:B------:R-:W-:-:S03]  /*9660*/  IMAD.IADD R7, R11, 0x1, -R5 ;  /* 0x000000010b077824 */ /* 0x000fc600078e0a05 */
[----:B------:R0:W-:Y:S02]  /*9670*/  @P4 SYNCS.ARRIVE.TRANS64.A1T0 RZ, [R6+URZ+0xa8], RZ ;  /* 0x0000a8ff06ff49a7 */ /* 0x0001e4000810003f */
[----:B------:R-:W-:-:S04]  /*9680*/  LEA.HI R7, R7, R5, RZ, 0x1f ;  /* 0x0000000507077211 */ /* 0x000fc800078ff8ff */
[----:B------:R-:W-:-:S04]  /*9690*/  SHF.R.U32.HI R8, RZ, 0x2, R7 ;  /* 0x00000002ff087819 */ /* 0x000fc80000011607 */
[----:B------:R-:W-:Y:S01]  /*96a0*/  @P3 LOP3.LUT R3, R3, 0x1, R8, 0x78, !PT ;  /* 0x0000000103033812 */ /* 0x000fe200078e7808 */
[----:B------:R-:W-:Y:S01]  /*96b0*/  IMAD R8, R8, -0x7, R11 ;  /* 0xfffffff908087824 */ /* 0x000fe200078e020b */
[----:B--2---:R-:W-:-:S05]  /*96c0*/  IADD3 R16, P1, R16, R20, RZ ;  /* 0x0000001410107210 */ /* 0x004fca0007f3e0ff */
[----:B------:R-:W-:Y:S01]  /*96d0*/  IMAD.X R17, R17, 0x1, R0, P1 ;  /* 0x0000000111117824 */ /* 0x000fe200008e0600 */
[----:B------:R-:W-:-:S04]  /*96e0*/  ISETP.GE.U32.AND P1, PT, R16, UR4, PT ;  /* 0x0000000410007c0c */ /* 0x000fc8000bf26070 */
[----:B------:R-:W-:-:S13]  /*96f0*/  ISETP.GE.U32.AND.EX P1, PT, R17, UR5, PT, P1 ;  /* 0x0000000511007c0c */ /* 0x000fda000bf26110 */
[----:B0-----:R-:W-:Y:S05]  /*9700*/  @P1 BRA `(.L_x_224) ;  /* 0x00000004004c1947 */ /* 0x001fea0003800000 */
[----:B------:R-:W0:Y:S01]  /*9710*/  S2R R12, SR_CTAID.X ;  /* 0x00000000000c7919 */ /* 0x000e220000002500 */
[----:B------:R-:W-:Y:S01]  /*9720*/  ULDC.64 UR4, c[0x0][0x628] ;  /* 0x00018a0000047ab9 */ /* 0x000fe20000000a00 */
[----:B------:R-:W1:Y:S01]  /*9730*/  LDC R13, c[0x0][0x144] ;  /* 0x00005100ff0d7b82 */ /* 0x000e620000000800 */
[----:B------:R-:W-:Y:S01]  /*9740*/  ISETP.NE.U32.AND P1, PT, RZ, UR4, PT ;  /* 0x00000004ff007c0c */ /* 0x000fe2000bf25070 */
[----:B------:R-:W2:Y:S01]  /*9750*/  S2R R11, SR_CTAID.Y ;  /* 0x00000000000b7919 */ /* 0x000ea20000002600 */
[----:B------:R-:W-:Y:S01]  /*9760*/  ULDC UR6, c[0x0][0x150] ;  /* 0x0000540000067ab9 */ /* 0x000fe20000000800 */
[----:B------:R-:W-:Y:S01]  /*9770*/  ULDC UR7, c[0x0][0x630] ;  /* 0x00018c0000077ab9 */ /* 0x000fe20000000800 */
[----:B------:R-:W-:Y:S01]  /*9780*/  ISETP.NE.AND.EX P1, PT, RZ, UR5, PT, P1 ;  /* 0x00000005ff007c0c */ /* 0x000fe2000bf25310 */
[----:B------:R-:W-:Y:S01]  /*9790*/  IMAD.MOV.U32 R4, RZ, RZ, R16 ;  /* 0x000000ffff047224 */ /* 0x000fe200078e0010 */
[----:B0-----:R-:W-:-:S05]  /*97a0*/  I2FP.F32.U32 R5, R12 ;  /* 0x0000000c00057245 */ /* 0x001fca0000201000 */
[----:B------:R-:W-:Y:S01]  /*97b0*/  FMUL R14, R5, UR6 ;  /* 0x00000006050e7c20 */ /* 0x000fe20008400000 */
[----:B------:R-:W-:-:S05]  /*97c0*/  IMAD.MOV.U32 R5, RZ, RZ, R17 ;  /* 0x000000ffff057224 */ /* 0x000fca00078e0011 */
[----:B--2---:R-:W-:Y:S05]  /*97d0*/  @!P1 BRA `(.L_x_225) ;  /* 0x0000000000289947 */ /* 0x004fea0003800000 */
[----:B------:R-:W-:Y:S02]  /*97e0*/  ULDC UR6, c[0x0][0x634] ;  /* 0x00018d0000067ab9 */ /* 0x000fe40000000800 */
[----:B------:R-:W-:-:S05]  /*97f0*/  IADD3 R5, P1, R16, UR6, RZ ;  /* 0x0000000610057c10 */ /* 0x000fca000ff3e0ff */
[----:B------:R-:W-:-:S04]  /*9800*/  IMAD.X R15, RZ, RZ, R17, P1 ;  /* 0x000000ffff0f7224 */ /* 0x000fc800008e0611 */
[----:B------:R-:W-:-:S04]  /*9810*/  IMAD.WIDE.U32 R6, R15, UR4, RZ ;  /* 0x000000040f067c25 */ /* 0x000fc8000f8e00ff */
[----:B------:R-:W-:-:S04]  /*9820*/  IMAD.WIDE.U32 R6, P1, R5, UR5, R6 ;  /* 0x0000000505067c25 */ /* 0x000fc8000f820006 */
[----:B------:R-:W-:-:S04]  /*9830*/  IMAD.WIDE.U32 R4, R5, UR4, RZ ;  /* 0x0000000405047c25 */ /* 0x000fc8000f8e00ff */
[----:B------:R-:W-:Y:S01]  /*9840*/  IMAD.MOV.U32 R4, RZ, RZ, R7 ;  /* 0x000000ffff047224 */ /* 0x000fe200078e0007 */
[----:B------:R-:W-:Y:S01]  /*9850*/  IADD3 RZ, P3, R5, R6, RZ ;  /* 0x0000000605ff7210 */ /* 0x000fe20007f7e0ff */
[----:B------:R-:W-:-:S04]  /*9860*/  IMAD.X R5, RZ, RZ, RZ, P1 ;  /* 0x000000ffff057224 */ /* 0x000fc800008e06ff */
[----:B------:R-:W-:-:S08]  /*9870*/  IMAD.WIDE.U32.X R4, R15, UR5, R4, P3 ;  /* 0x000000050f047c25 */ /* 0x000fd000098e0404 */
.L_x_225:
[--C-:B------:R-:W-:Y:S01]  /*9880*/  SHF.R.U64 R18, R4, UR7, R5.reuse ;  /* 0x0000000704127c19 */ /* 0x100fe20008001205 */
[----:B------:R-:W0:Y:S01]  /*9890*/  F2I.U32.TRUNC.NTZ R14, R14 ;  /* 0x0000000e000e7305 */ /* 0x000e22000020f000 */
[----:B------:R-:W-:Y:S01]  /*98a0*/  SHF.R.U32.HI R4, RZ, UR7, R5 ;  /* 0x00000007ff047c19 */ /* 0x000fe20008011605 */
[----:B------:R-:W-:Y:S01]  /*98b0*/  ULDC.64 UR4, c[0x0][0x620] ;  /* 0x0001880000047ab9 */ /* 0x000fe20000000a00 */
[----:B------:R-:W-:Y:S01]  /*98c0*/  IADD3 R7, P1, RZ, -R18, RZ ;  /* 0x80000012ff077210 */ /* 0x000fe20007f3e0ff */
[----:B------:R-:W-:Y:S01]  /*98d0*/  ULDC.64 UR6, c[0x0][0x640] ;  /* 0x0001900000067ab9 */ /* 0x000fe20000000a00 */
[----:B------:R-:W2:Y:S03]  /*98e0*/  LDC R20, c[0x0][0x148] ;  /* 0x00005200ff147b82 */ /* 0x000ea60000000800 */
[----:B------:R-:W-:Y:S01]  /*98f0*/  IMAD.X R4, RZ, RZ, ~R4, P1 ;  /* 0x000000ffff047224 */ /* 0x000fe200008e0e04 */
[----:B------:R-:W-:-:S03]  /*9900*/  ISETP.NE.U32.AND P1, PT, RZ, UR6, PT ;  /* 0x00000006ff007c0c */ /* 0x000fc6000bf25070 */
[----:B------:R-:W-:Y:S01]  /*9910*/  IMAD R6, R4, UR4, RZ ;  /* 0x0000000404067c24 */ /* 0x000fe2000f8e02ff */
[----:B------:R-:W-:Y:S01]  /*9920*/  ISETP.NE.AND.EX P1, PT, RZ, UR7, PT, P1 ;  /* 0x00000007ff007c0c */ /* 0x000fe2000bf25310 */
[----:B------:R-:W-:Y:S01]  /*9930*/  IMAD.WIDE.U32 R4, R7, UR4, R16 ;  /* 0x0000000407047c25 */ /* 0x000fe2000f8e0010 */
[----:B------:R-:W-:-:S03]  /*9940*/  ULDC UR4, c[0x0][0x618] ;  /* 0x0001860000047ab9 */ /* 0x000fc60000000800 */
[----:B------:R-:W-:Y:S01]  /*9950*/  IMAD R7, R7, UR5, R6 ;  /* 0x0000000507077c24 */ /* 0x000fe2000f8e0206 */
[----:B------:R-:W-:Y:S01]  /*9960*/  ULDC UR5, c[0x0][0x154] ;  /* 0x0000550000057ab9 */ /* 0x000fe20000000800 */
[----:B0-----:R-:W-:Y:S02]  /*9970*/  IMAD.MOV R6, RZ, RZ, -R14 ;  /* 0x000000ffff067224 */ /* 0x001fe400078e0a0e */
[----:B------:R-:W-:Y:S02]  /*9980*/  IMAD.IADD R5, R5, 0x1, R7 ;  /* 0x0000000105057824 */ /* 0x000fe400078e0207 */
[----:B-1----:R-:W-:Y:S01]  /*9990*/  IMAD R12, R13, R6, R12 ;  /* 0x000000060d0c7224 */ /* 0x002fe200078e020c */
[----:B------:R-:W-:Y:S02]  /*99a0*/  I2FP.F32.U32 R6, R11 ;  /* 0x0000000b00067245 */ /* 0x000fe40000201000 */
[--C-:B------:R-:W-:Y:S02]  /*99b0*/  SHF.R.U64 R13, R4, UR4, R5.reuse ;  /* 0x00000004040d7c19 */ /* 0x100fe40008001205 */
[----:B------:R-:W-:Y:S01]  /*99c0*/  SHF.R.U32.HI R4, RZ, UR4, R5 ;  /* 0x00000004ff047c19 */ /* 0x000fe20008011605 */
[----:B------:R-:W-:Y:S01]  /*99d0*/  FMUL R6, R6, UR5 ;  /* 0x0000000506067c20 */ /* 0x000fe20008400000 */
[----:B------:R-:W-:-:S02]  /*99e0*/  ULDC UR4, c[0x0][0x608] ;  /* 0x0001820000047ab9 */ /* 0x000fc40000000800 */
[--C-:B------:R-:W-:Y:S01]  /*99f0*/  SHF.R.U64 R15, R13, UR4, R4.reuse ;  /* 0x000000040d0f7c19 */ /* 0x100fe20008001204 */
[----:B------:R0:W1:Y:S01]  /*9a00*/  F2I.U32.TRUNC.NTZ R21, R6 ;  /* 0x0000000600157305 */ /* 0x000062000020f000 */
[----:B------:R-:W-:Y:S01]  /*9a10*/  SHF.R.U32.HI R4, RZ, UR4, R4 ;  /* 0x00000004ff047c19 */ /* 0x000fe20008011604 */
[----:B------:R-:W-:-:S03]  /*9a20*/  ULDC UR4, c[0x0][0x658] ;  /* 0x0001960000047ab9 */ /* 0x000fc60000000800 */
[--C-:B------:R-:W-:Y:S02]  /*9a30*/  SHF.R.U64 R14, R15, UR4, R4.reuse ;  /* 0x000000040f0e7c19 */ /* 0x100fe40008001204 */
[----:B------:R-:W-:-:S03]  /*9a40*/  SHF.R.U32.HI R19, RZ, UR4, R4 ;  /* 0x00000004ff137c19 */ /* 0x000fc60008011604 */
[----:B------:R-:W-:Y:S02]  /*9a50*/  IMAD.MOV.U32 R4, RZ, RZ, R14 ;  /* 0x000000ffff047224 */ /* 0x000fe400078e000e */
[----:B------:R-:W-:Y:S01]  /*9a60*/  IMAD.MOV.U32 R5, RZ, RZ, R19 ;  /* 0x000000ffff057224 */ /* 0x000fe200078e0013 */
[----:B0-----:R-:W-:Y:S06]  /*9a70*/  @!P1 BRA `(.L_x_226) ;  /* 0x0000000000289947 */ /* 0x001fec0003800000 */
        /* <DEDUP_REMOVED lines=10> */
.L_x_226:
[----:B------:R-:W-:Y:S01]  /*9b20*/  ISETP.NE.AND P1, PT, R2, 0x1, PT ;  /* 0x000000010200780c */ /* 0x000fe20003f25270 */
[----:B------:R-:W-:Y:S01]  /*9b30*/  ULDC UR4, c[0x0][0x648] ;  /* 0x0001920000047ab9 */ /* 0x000fe20000000800 */
[----:B------:R-:W-:Y:S01]  /*9b40*/  LOP3.LUT R15, R15, UR16, RZ, 0xc0, !PT ;  /* 0x000000100f0f7c12 */ /* 0x000fe2000f8ec0ff */
[----:B-1----:R-:W-:Y:S01]  /*9b50*/  IMAD.MOV R21, RZ, RZ, -R21 ;  /* 0x000000ffff157224 */ /* 0x002fe200078e0a15 */
[----:B------:R-:W-:Y:S01]  /*9b60*/  SHF.R.U64 R4, R4, UR4, R5 ;  /* 0x0000000404047c19 */ /* 0x000fe20008001205 */
[----:B------:R-:W-:Y:S01]  /*9b70*/  ULDC UR4, c[0x0][0x638] ;  /* 0x00018e0000047ab9 */ /* 0x000fe20000000800 */
[----:B------:R-:W-:Y:S01]  /*9b80*/  LOP3.LUT R13, R13, UR15, RZ, 0xc0, !PT ;  /* 0x0000000f0d0d7c12 */ /* 0x000fe2000f8ec0ff */
[----:B------:R-:W-:Y:S02]  /*9b90*/  ULDC UR5, c[0x0][0x610] ;  /* 0x0001840000057ab9 */ /* 0x000fe40000000800 */
[----:B------:R-:W-:Y:S02]  /*9ba0*/  IMAD.MOV R5, RZ, RZ, -R4 ;  /* 0x000000ffff057224 */ /* 0x000fe400078e0a04 */
[----:B------:R-:W-:-:S02]  /*9bb0*/  IMAD R15, R4, UR17, R15 ;  /* 0x00000011040f7c24 */ /* 0x000fc4000f8e020f */
[----:B--2---:R-:W-:Y:S02]  /*9bc0*/  @P1 IMAD R12, R20, R21, R11 ;  /* 0x00000015140c1224 */ /* 0x004fe400078e020b */
[----:B------:R-:W-:Y:S01]  /*9bd0*/  IMAD R14, R5, UR4, R14 ;  /* 0x00000004050e7c24 */ /* 0x000fe2000f8e020e */
[----:B------:R-:W-:Y:S01]  /*9be0*/  ULDC UR4, c[0x0][0x600] ;  /* 0x0001800000047ab9 */ /* 0x000fe20000000800 */
[----:B------:R-:W-:Y:S02]  /*9bf0*/  IMAD R12, R15, UR5, R12 ;  /* 0x000000050f0c7c24 */ /* 0x000fe4000f8e020c */
[----:B------:R-:W-:Y:S02]  /*9c00*/  IMAD R5, R14, UR4, R13 ;  /* 0x000000040e057c24 */ /* 0x000fe4000f8e020d */
[----:B------:R-:W-:-:S03]  /*9c10*/  IMAD.MOV.U32 R4, RZ, RZ, 0x1 ;  /* 0x00000001ff047424 */ /* 0x000fc600078e00ff */
[----:B------:R-:W-:Y:S02]  /*9c20*/  SEL R19, R5, R12, !P1 ;  /* 0x0000000c05137207 */ /* 0x000fe40004800000 */
[----:B------:R-:W-:-:S07]  /*9c30*/  SEL R22, R12, R5, !P1 ;  /* 0x000000050c167207 */ /* 0x000fce0004800000 */
.L_x_224:
[----:B------:R-:W-:Y:S05]  /*9c40*/  BSYNC B1 ;  /* 0x0000000000017941 */ /* 0x000fea0003800000 */
.L_x_223:
[----:B------:R-:W-:-:S13]  /*9c50*/  LOP3.LUT P1, RZ, R4, 0xff, RZ, 0xc0, !PT ;  /* 0x000000ff04ff7812 */ /* 0x000fda000782c0ff */
[----:B------:R-:W-:Y:S05]  /*9c60*/  @P1 BRA `(.L_x_227) ;  /* 0xfffffff400381947 */ /* 0x000fea000383ffff */
[----:B------:R-:W-:Y:S05]  /*9c70*/  BSYNC B0 ;  /* 0x0000000000007941 */ /* 0x000fea0003800000 */
.L_x_215:
[----:B------:R-:W-:-:S03]  /*9c80*/  UMOV UR4, 0xffffffff ;  /* 0xffffffff00047882 */ /* 0x000fc60000000000 */
[----:B------:R-:W-:Y:S05]  /*9c90*/  BRA.DIV UR4, `(.L_x_228) ;  /* 0x0000000604b47947 */ /* 0x000fea000b800000 */
[----:B------:R-:W-:-:S13]  /*9ca0*/  ELECT P6, URZ, PT ;  /* 0x00000000003f782f */ /* 0x000fda00038c0000 */
.L_x_247:
[----:B------:R-:W-:Y:S04]  /*9cb0*/  BSSY B0, `(.L_x_229) ;  /* 0x0000046000007945 */ /* 0x000fe80003800000 */
[----:B------:R-:W-:Y:S05]  /*9cc0*/  @!P6 BRA `(.L_x_230) ;  /* 0x000000040010e947 */ /* 0x000fea0003800000 */
[----:B------:R-:W-:-:S04]  /*9cd0*/  LOP3.LUT R23, R23, 0x2, RZ, 0xfc, !PT ;  /* 0x0000000217177812 */ /* 0x000fc800078efcff */
[----:B------:R-:W-:-:S13]  /*9ce0*/  ISETP.NE.AND P0, PT, R23, 0x3, PT ;  /* 0x000000031700780c */ /* 0x000fda0003f05270 */
[----:B------:R-:W-:Y:S05]  /*9cf0*/  @!P0 BRA `(.L_x_231) ;  /* 0x0000000000048947 */ /* 0x000fea0003800000 */
[----:B------:R-:W-:Y:S01]  /*9d00*/  BPT.TRAP 0x1 ;  /* 0x000000040000795c */ /* 0x000fe20000300000 */
.L_x_231:
[----:B------:R-:W0:Y:S01]  /*9d10*/  S2R R5, SR_CgaCtaId ;  /* 0x0000000000057919 */ /* 0x000e220000008800 */
[----:B------:R-:W-:Y:S02]  /*9d20*/  MOV R0, 0x400 ;  /* 0x0000040000007802 */ /* 0x000fe40000000f00 */
[----:B------:R-:W-:Y:S02]  /*9d30*/  SHF.L.U32 R2, R3, 0x1f, RZ ;  /* 0x0000001f03027819 */ /* 0x000fe400000006ff */
[----:B0-----:R-:W-:-:S05]  /*9d40*/  LEA R5, R5, R0, 0x18 ;  /* 0x0000000005057211 */ /* 0x001fca00078ec0ff */
[----:B------:R-:W-:-:S04]  /*9d50*/  VIADD R5, R5, 0x38 ;  /* 0x0000003805057836 */ /* 0x000fc80000000000 */
[C---:B------:R-:W-:Y:S02]  /*9d60*/  IMAD R7, R8.reuse, 0x8, R5 ;  /* 0x0000000808077824 */ /* 0x040fe400078e0205 */
[----:B------:R-:W-:Y:S02]  /*9d70*/  VIADD R8, R8, 0x1 ;  /* 0x0000000108087836 */ /* 0x000fe40000000000 */
[----:B------:R-:W0:Y:S03]  /*9d80*/  SYNCS.PHASECHK.TRANS64.TRYWAIT P0, [R7+URZ], R2 ;  /* 0x00000002070075a7 */ /* 0x000e26000800017f */
[----:B------:R-:W-:-:S04]  /*9d90*/  ISETP.NE.AND P1, PT, R8, 0x7, PT ;  /* 0x000000070800780c */ /* 0x000fc80003f25270 */
[----:B------:R-:W-:Y:S02]  /*9da0*/  SEL R0, RZ, 0x1, P1 ;  /* 0x00000001ff007807 */ /* 0x000fe40000800000 */
[----:B------:R-:W-:Y:S02]  /*9db0*/  SEL R8, R8, RZ, P1 ;  /* 0x000000ff08087207 */ /* 0x000fe40000800000 */
[----:B------:R-:W-:-:S03]  /*9dc0*/  LOP3.LUT R9, R3, R0, RZ, 0x3c, !PT ;  /* 0x0000000003097212 */ /* 0x000fc600078e3cff */
[----:B------:R-:W-:Y:S01]  /*9dd0*/  IMAD R6, R8, 0x8, R5 ;  /* 0x0000000808067824 */ /* 0x000fe200078e0205 */
[----:B------:R-:W-:Y:S01]  /*9de0*/  SHF.L.U32 R3, R9, 0x1f, RZ ;  /* 0x0000001f09037819 */ /* 0x000fe200000006ff */
[----:B0-----:R-:W-:Y:S06]  /*9df0*/  @!P0 BRA `(.L_x_232) ;  /* 0x00000004007c8947 */ /* 0x001fec0003800000 */
.L_x_248:
[----:B------:R-:W1:Y:S01]  /*9e00*/  SYNCS.PHASECHK.TRANS64.TRYWAIT P0, [R6+URZ], R3 ;  /* 0x00000003060075a7 */ /* 0x000e62000800017f */
[----:B------:R-:W-:-:S05]  /*9e10*/  VIADD R0, R8, 0x1 ;  /* 0x0000000108007836 */ /* 0x000fca0000000000 */
[----:B------:R-:W-:-:S04]  /*9e20*/  ISETP.NE.AND P1, PT, R0, 0x7, PT ;  /* 0x000000070000780c */ /* 0x000fc80003f25270 */
[----:B0-----:R-:W-:Y:S02]  /*9e30*/  SEL R2, RZ, 0x1, P1 ;  /* 0x00000001ff027807 */ /* 0x001fe40000800000 */
[----:B------:R-:W-:Y:S02]  /*9e40*/  SEL R0, R0, RZ, P1 ;  /* 0x000000ff00007207 */ /* 0x000fe40000800000 */
[----:B------:R-:W-:-:S03]  /*9e50*/  LOP3.LUT R9, R9, R2, RZ, 0x3c, !PT ;  /* 0x0000000209097212 */ /* 0x000fc600078e3cff */
[----:B------:R-:W-:Y:S01]  /*9e60*/  IMAD R7, R0, 0x8, R5 ;  /* 0x0000000800077824 */ /* 0x000fe200078e0205 */
[----:B------:R-:W-:Y:S01]  /*9e70*/  SHF.L.U32 R4, R9, 0x1f, RZ ;  /* 0x0000001f09047819 */ /* 0x000fe200000006ff */
[----:B-1----:R-:W-:Y:S06]  /*9e80*/  @!P0 BRA `(.L_x_233) ;  /* 0x00000004006c8947 */ /* 0x002fec0003800000 */
.L_x_249:
[----:B------:R-:W1:Y:S01]  /*9e90*/  SYNCS.PHASECHK.TRANS64.TRYWAIT P0, [R7+URZ], R4 ;  /* 0x00000004070075a7 */ /* 0x000e62000800017f */
[----:B------:R-:W-:-:S05]  /*9ea0*/  VIADD R0, R0, 0x1 ;  /* 0x0000000100007836 */ /* 0x000fca0000000000 */
[----:B------:R-:W-:-:S04]  /*9eb0*/  ISETP.NE.AND P1, PT, R0, 0x7, PT ;  /* 0x000000070000780c */ /* 0x000fc80003f25270 */
[----:B------:R-:W-:Y:S02]  /*9ec0*/  SEL R2, RZ, 0x1, P1 ;  /* 0x00000001ff027807 */ /* 0x000fe40000800000 */
[----:B------:R-:W-:Y:S02]  /*9ed0*/  SEL R0, R0, RZ, P1 ;  /* 0x000000ff00007207 */ /* 0x000fe40000800000 */
[----:B------:R-:W-:-:S03]  /*9ee0*/  LOP3.LUT R9, R9, R2, RZ, 0x3c, !PT ;  /* 0x0000000209097212 */ /* 0x000fc600078e3cff */
[----:B0-----:R-:W-:Y:S01]  /*9ef0*/  IMAD R6, R0, 0x8, R5 ;  /* 0x0000000800067824 */ /* 0x001fe200078e0205 */
[----:B------:R-:W-:Y:S01]  /*9f00*/  SHF.L.U32 R3, R9, 0x1f, RZ ;  /* 0x0000001f09037819 */ /* 0x000fe200000006ff */
[----:B-1----:R-:W-:Y:S06]  /*9f10*/  @!P0 BRA `(.L_x_234) ;  /* 0x00000004005c8947 */ /* 0x002fec0003800000 */
.L_x_250:
        /* <DEDUP_REMOVED lines=9> */
.L_x_251:
        /* <DEDUP_REMOVED lines=9> */
.L_x_252:
[----:B------:R-:W1:Y:S01]  /*a040*/  SYNCS.PHASECHK.TRANS64.TRYWAIT P0, [R6+URZ], R3 ;  /* 0x00000003060075a7 */ /* 0x000e62000800017f */
[----:B------:R-:W-:-:S05]  /*a050*/  VIADD R0, R0, 0x1 ;  /* 0x0000000100007836 */ /* 0x000fca0000000000 */
[----:B------:R-:W-:-:S04]  /*a060*/  ISETP.NE.AND P1, PT, R0, 0x7, PT ;  /* 0x000000070000780c */ /* 0x000fc80003f25270 */
[----:B------:R-:W-:Y:S02]  /*a070*/  SEL R2, RZ, 0x1, P1 ;  /* 0x00000001ff027807 */ /* 0x000fe40000800000 */
[----:B------:R-:W-:Y:S02]  /*a080*/  SEL R0, R0, RZ, P1 ;  /* 0x000000ff00007207 */ /* 0x000fe40000800000 */
[----:B------:R-:W-:Y:S01]  /*a090*/  LOP3.LUT R2, R9, R2, RZ, 0x3c, !PT ;  /* 0x0000000209027212 */ /* 0x000fe200078e3cff */
[----:B-1----:R-:W-:Y:S06]  /*a0a0*/  @!P0 BRA `(.L_x_237) ;  /* 0x0000000400348947 */ /* 0x002fec0003800000 */
.L_x_253:
[----:B------:R-:W-:Y:S01]  /*a0b0*/  IMAD R5, R0, 0x8, R5 ;  /* 0x0000000800057824 */ /* 0x000fe200078e0205 */
[----:B------:R-:W-:-:S07]  /*a0c0*/  SHF.L.U32 R0, R2, 0x1f, RZ ;  /* 0x0000001f02007819 */ /* 0x000fce00000006ff */
.L_x_238:
[----:B--2---:R2:W3:Y:S02]  /*a0d0*/  SYNCS.PHASECHK.TRANS64.TRYWAIT P0, [R5+URZ], R0 ;  /* 0x00000000050075a7 */ /* 0x0044e4000800017f */
[----:B---3--:R-:W-:Y:S05]  /*a0e0*/  @!P0 NANOSLEEP.SYNCS 0x989680 ;  /* 0x009896800000895d */ /* 0x008fea0003900000 */
[----:B------:R-:W3:Y:S02]  /*a0f0*/  @!P0 SYNCS.PHASECHK.TRANS64 P0, [R5+URZ], R0 ;  /* 0x00000000050085a7 */ /* 0x000ee4000800007f */
[----:B---3--:R-:W-:Y:S05]  /*a100*/  @!P0 BRA `(.L_x_238) ;  /* 0xfffffffc00f08947 */ /* 0x008fea000383ffff */
.L_x_230:
[----:B------:R-:W-:Y:S05]  /*a110*/  BSYNC B0 ;  /* 0x0000000000007941 */ /* 0x000fea0003800000 */
.L_x_229:
[----:B------:R-:W-:Y:S05]  /*a120*/  EXIT ;  /* 0x000000000000794d */ /* 0x000fea0003800000 */
.L_x_15:
[----:B-1----:R-:W-:-:S04]  /*a130*/  IMAD.U32 R3, RZ, RZ, UR43 ;  /* 0x0000002bff037e24 */ /* 0x002fc8000f8e00ff */
[----:B------:R1:W2:Y:S03]  /*a140*/  SYNCS.PHASECHK.TRANS64.TRYWAIT P0, [R3+URZ+-0x8], R0 ;  /* 0xfffff800030075a7 */ /* 0x0002a6000800017f */
[----:B--2---:R-:W-:Y:S05]  /*a150*/  @!P0 NANOSLEEP.SYNCS 0x989680 ;  /* 0x009896800000895d */ /* 0x004fea0003900000 */
[----:B------:R-:W2:Y:S02]  /*a160*/  @!P0 SYNCS.PHASECHK.TRANS64 P0, [R3+URZ+-0x8], R0 ;  /* 0xfffff800030085a7 */ /* 0x000ea4000800007f */
[----:B--2---:R-:W-:Y:S05]  /*a170*/  @!P0 BRA `(.L_x_15) ;  /* 0xfffffffc00ec8947 */ /* 0x004fea000383ffff */
[----:B------:R-:W-:Y:S05]  /*a180*/  BRA `(.L_x_239) ;  /* 0xffffff7000f87947 */ /* 0x000fea000383ffff */
.L_x_20:
[----:B--2---:R2:W3:Y:S02]  /*a190*/  SYNCS.PHASECHK.TRANS64.TRYWAIT P1, [R3+URZ], R0 ;  /* 0x00000000030075a7 */ /* 0x0044e4000802017f */
[----:B---3--:R-:W-:Y:S05]  /*a1a0*/  @!P1 NANOSLEEP.SYNCS 0x989680 ;  /* 0x009896800000995d */ /* 0x008fea0003900000 */
[----:B------:R-:W3:Y:S02]  /*a1b0*/  @!P1 SYNCS.PHASECHK.TRANS64 P1, [R3+URZ], R0 ;  /* 0x00000000030095a7 */ /* 0x000ee4000802007f */
[----:B---3--:R-:W-:Y:S05]  /*a1c0*/  @!P1 BRA `(.L_x_20) ;  /* 0xfffffffc00f09947 */ /* 0x008fea000383ffff */
[----:B------:R-:W-:Y:S05]  /*a1d0*/  BRA `(.L_x_19) ;  /* 0xffffff7400707947 */ /* 0x000fea000383ffff */
.L_x_25:
[----:B--2---:R-:W-:-:S04]  /*a1e0*/  IMAD.U32 R4, RZ, RZ, UR8 ;  /* 0x00000008ff047e24 */ /* 0x004fc8000f8e00ff */
[----:B------:R2:W3:Y:S03]  /*a1f0*/  SYNCS.PHASECHK.TRANS64.TRYWAIT P1, [R4+URZ], R3 ;  /* 0x00000003040075a7 */ /* 0x0004e6000802017f */
[----:B---3--:R-:W-:Y:S05]  /*a200*/  @!P1 NANOSLEEP.SYNCS 0x989680 ;  /* 0x009896800000995d */ /* 0x008fea0003900000 */
[----:B------:R-:W3:Y:S02]  /*a210*/  @!P1 SYNCS.PHASECHK.TRANS64 P1, [R4+URZ], R3 ;  /* 0x00000003040095a7 */ /* 0x000ee4000802007f */
[----:B---3--:R-:W-:Y:S05]  /*a220*/  @!P1 BRA `(.L_x_25) ;  /* 0xfffffffc00ec9947 */ /* 0x008fea000383ffff */
[----:B------:R-:W-:Y:S05]  /*a230*/  BRA `(.L_x_24) ;  /* 0xffffff8800007947 */ /* 0x000fea000383ffff */
.L_x_31:
[----:B0-----:R-:W-:-:S04]  /*a240*/  IMAD.U32 R3, RZ, RZ, UR43 ;  /* 0x0000002bff037e24 */ /* 0x001fc8000f8e00ff */
[----:B------:R0:W1:Y:S03]  /*a250*/  SYNCS.PHASECHK.TRANS64.TRYWAIT P0, [R3+URZ+0x8], R0 ;  /* 0x00000800030075a7 */ /* 0x000066000800017f */
[----:B-1----:R-:W-:Y:S05]  /*a260*/  @!P0 NANOSLEEP.SYNCS 0x989680 ;  /* 0x009896800000895d */ /* 0x002fea0003900000 */
[----:B------:R-:W1:Y:S02]  /*a270*/  @!P0 SYNCS.PHASECHK.TRANS64 P0, [R3+URZ+0x8], R0 ;  /* 0x00000800030085a7 */ /* 0x000e64000800007f */
[----:B-1----:R-:W-:Y:S05]  /*a280*/  @!P0 BRA `(.L_x_31) ;  /* 0xfffffffc00ec8947 */ /* 0x002fea000383ffff */
[----:B------:R-:W-:Y:S05]  /*a290*/  BRA `(.L_x_240) ;  /* 0xffffff9c00047947 */ /* 0x000fea000383ffff */
.L_x_216:
[----:B------:R-:W-:Y:S01]  /*a2a0*/  BSSY B1, `(.L_x_241) ;  /* 0x0000006000017945 */ /* 0x000fe20003800000 */
[----:B------:R-:W-:-:S07]  /*a2b0*/  IMAD.MOV.U32 R15, RZ, RZ, -0x1 ;  /* 0xffffffffff0f7424 */ /* 0x000fce00078e00ff */
[----:B-----5:R-:W-:Y:S05]  /*a2c0*/  WARPSYNC.COLLECTIVE R15, `(.L_x_242) ;  /* 0x000000000f0c7348 */ /* 0x020fea0003c00000 */
[----:B------:R-:W-:Y:S02]  /*a2d0*/  ELECT P6, UR62, PT ;  /* 0x00000000003e782f */ /* 0x000fe400038c0000 */
[----:B------:R-:W-:Y:S01]  /*a2e0*/  MOV R14, UR62 ;  /* 0x0000003e000e7c02 */ /* 0x000fe20008000f00 */
[----:B-----5:R-:W-:Y:S10]  /*a2f0*/  ENDCOLLECTIVE ;  /* 0x000000000000791b */ /* 0x020ff40003800000 */
.L_x_242:
[----:B------:R-:W-:Y:S05]  /*a300*/  BSYNC B1 ;  /* 0x0000000000017941 */ /* 0x000fea0003800000 */
.L_x_241:
[----:B------:R-:W-:Y:S05]  /*a310*/  BRA `(.L_x_243) ;  /* 0xffffffec00987947 */ /* 0x000fea000383ffff */
.L_x_219:
[----:B-1----:R1:W2:Y:S02]  /*a320*/  SYNCS.PHASECHK.TRANS64.TRYWAIT P1, [R11+URZ+0x38], R6 ;  /* 0x000038060b0075a7 */ /* 0x0022a4000802017f */
[----:B--2---:R-:W-:Y:S05]  /*a330*/  @!P1 NANOSLEEP.SYNCS 0x989680 ;  /* 0x009896800000995d */ /* 0x004fea0003900000 */
[----:B------:R-:W2:Y:S02]  /*a340*/  @!P1 SYNCS.PHASECHK.TRANS64 P1, [R11+URZ+0x38], R6 ;  /* 0x000038060b0095a7 */ /* 0x000ea4000802007f */
[----:B--2---:R-:W-:Y:S05]  /*a350*/  @!P1 BRA `(.L_x_219) ;  /* 0xfffffffc00f09947 */ /* 0x004fea000383ffff */
[----:B------:R-:W-:Y:S05]  /*a360*/  BRA `(.L_x_244) ;  /* 0xffffffec00cc7947 */ /* 0x000fea000383ffff */
.L_x_228:
[----:B------:R-:W-:Y:S01]  /*a370*/  BSSY B0, `(.L_x_245) ;  /* 0x0000006000007945 */ /* 0x000fe20003800000 */
[----:B------:R-:W-:-:S07]  /*a380*/  IMAD.MOV.U32 R15, RZ, RZ, -0x1 ;  /* 0xffffffffff0f7424 */ /* 0x000fce00078e00ff */
[----:B-----5:R-:W-:Y:S05]  /*a390*/  WARPSYNC.COLLECTIVE R15, `(.L_x_246) ;  /* 0x000000000f0c7348 */ /* 0x020fea0003c00000 */
[----:B------:R-:W-:Y:S02]  /*a3a0*/  ELECT P6, UR62, PT ;  /* 0x00000000003e782f */ /* 0x000fe400038c0000 */
[----:B------:R-:W-:Y:S01]  /*a3b0*/  MOV R14, UR62 ;  /* 0x0000003e000e7c02 */ /* 0x000fe20008000f00 */
[----:B-----5:R-:W-:Y:S10]  /*a3c0*/  ENDCOLLECTIVE ;  /* 0x000000000000791b */ /* 0x020ff40003800000 */
.L_x_246:
[----:B------:R-:W-:Y:S05]  /*a3d0*/  BSYNC B0 ;  /* 0x0000000000007941 */ /* 0x000fea0003800000 */
.L_x_245:
[----:B------:R-:W-:Y:S05]  /*a3e0*/  BRA `(.L_x_247) ;  /* 0xfffffff800307947 */ /* 0x000fea000383ffff */
.L_x_232:
[----:B0-----:R0:W1:Y:S02]  /*a3f0*/  SYNCS.PHASECHK.TRANS64.TRYWAIT P0, [R7+URZ], R2 ;  /* 0x00000002070075a7 */ /* 0x001064000800017f */
[----:B-1----:R-:W-:Y:S05]  /*a400*/  @!P0 NANOSLEEP.SYNCS 0x989680 ;  /* 0x009896800000895d */ /* 0x002fea0003900000 */
[----:B------:R-:W1:Y:S02]  /*a410*/  @!P0 SYNCS.PHASECHK.TRANS64 P0, [R7+URZ], R2 ;  /* 0x00000002070085a7 */ /* 0x000e64000800007f */
[----:B-1----:R-:W-:Y:S05]  /*a420*/  @!P0 BRA `(.L_x_232) ;  /* 0xfffffffc00f08947 */ /* 0x002fea000383ffff */
[----:B------:R-:W-:Y:S05]  /*a430*/  BRA `(.L_x_248) ;  /* 0xfffffff800707947 */ /* 0x000fea000383ffff */
.L_x_233:
[----:B0-----:R0:W1:Y:S02]  /*a440*/  SYNCS.PHASECHK.TRANS64.TRYWAIT P0, [R6+URZ], R3 ;  /* 0x00000003060075a7 */ /* 0x001064000800017f */
[----:B-1----:R-:W-:Y:S05]  /*a450*/  @!P0 NANOSLEEP.SYNCS 0x989680 ;  /* 0x009896800000895d */ /* 0x002fea0003900000 */
[----:B------:R-:W1:Y:S02]  /*a460*/  @!P0 SYNCS.PHASECHK.TRANS64 P0, [R6+URZ], R3 ;  /* 0x00000003060085a7 */ /* 0x000e64000800007f */
[----:B-1----:R-:W-:Y:S05]  /*a470*/  @!P0 BRA `(.L_x_233) ;  /* 0xfffffffc00f08947 */ /* 0x002fea000383ffff */
[----:B------:R-:W-:Y:S05]  /*a480*/  BRA `(.L_x_249) ;  /* 0xfffffff800807947 */ /* 0x000fea000383ffff */
.L_x_234:
[----:B0-----:R0:W1:Y:S02]  /*a490*/  SYNCS.PHASECHK.TRANS64.TRYWAIT P0, [R7+URZ], R4 ;  /* 0x00000004070075a7 */ /* 0x001064000800017f */
[----:B-1----:R-:W-:Y:S05]  /*a4a0*/  @!P0 NANOSLEEP.SYNCS 0x989680 ;  /* 0x009896800000895d */ /* 0x002fea0003900000 */
[----:B------:R-:W1:Y:S02]  /*a4b0*/  @!P0 SYNCS.PHASECHK.TRANS64 P0, [R7+URZ], R4 ;  /* 0x00000004070085a7 */ /* 0x000e64000800007f */
[----:B-1----:R-:W-:Y:S05]  /*a4c0*/  @!P0 BRA `(.L_x_234) ;  /* 0xfffffffc00f08947 */ /* 0x002fea000383ffff */
[----:B------:R-:W-:Y:S05]  /*a4d0*/  BRA `(.L_x_250) ;  /* 0xfffffff800907947 */ /* 0x000fea000383ffff */
.L_x_235:
[----:B0-----:R0:W1:Y:S02]  /*a4e0*/  SYNCS.PHASECHK.TRANS64.TRYWAIT P0, [R6+URZ], R3 ;  /* 0x00000003060075a7 */ /* 0x001064000800017f */
[----:B-1----:R-:W-:Y:S05]  /*a4f0*/  @!P0 NANOSLEEP.SYNCS 0x989680 ;  /* 0x009896800000895d */ /* 0x002fea0003900000 */
[----:B------:R-:W1:Y:S02]  /*a500*/  @!P0 SYNCS.PHASECHK.TRANS64 P0, [R6+URZ], R3 ;  /* 0x00000003060085a7 */ /* 0x000e64000800007f */
[----:B-1----:R-:W-:Y:S05]  /*a510*/  @!P0 BRA `(.L_x_235) ;  /* 0xfffffffc00f08947 */ /* 0x002fea000383ffff */
[----:B------:R-:W-:Y:S05]  /*a520*/  BRA `(.L_x_251) ;  /* 0xfffffff800a07947 */ /* 0x000fea000383ffff */
.L_x_236:
[----:B0-----:R0:W1:Y:S02]  /*a530*/  SYNCS.PHASECHK.TRANS64.TRYWAIT P0, [R7+URZ], R4 ;  /* 0x00000004070075a7 */ /* 0x001064000800017f */
[----:B-1----:R-:W-:Y:S05]  /*a540*/  @!P0 NANOSLEEP.SYNCS 0x989680 ;  /* 0x009896800000895d */ /* 0x002fea0003900000 */
[----:B------:R-:W1:Y:S02]  /*a550*/  @!P0 SYNCS.PHASECHK.TRANS64 P0, [R7+URZ], R4 ;  /* 0x00000004070085a7 */ /* 0x000e64000800007f */
[----:B-1----:R-:W-:Y:S05]  /*a560*/  @!P0 BRA `(.L_x_236) ;  /* 0xfffffffc00f08947 */ /* 0x002fea000383ffff */
[----:B------:R-:W-:Y:S05]  /*a570*/  BRA `(.L_x_252) ;  /* 0xfffffff800b07947 */ /* 0x000fea000383ffff */
.L_x_237:
[----:B-1----:R1:W2:Y:S02]  /*a580*/  SYNCS.PHASECHK.TRANS64.TRYWAIT P0, [R6+URZ], R3 ;  /* 0x00000003060075a7 */ /* 0x0022a4000800017f */
[----:B--2---:R-:W-:Y:S05]  /*a590*/  @!P0 NANOSLEEP.SYNCS 0x989680 ;  /* 0x009896800000895d */ /* 0x004fea0003900000 */
[----:B------:R-:W2:Y:S02]  /*a5a0*/  @!P0 SYNCS.PHASECHK.TRANS64 P0, [R6+URZ], R3 ;  /* 0x00000003060085a7 */ /* 0x000ea4000800007f */
[----:B--2---:R-:W-:Y:S05]  /*a5b0*/  @!P0 BRA `(.L_x_237) ;  /* 0xfffffffc00f08947 */ /* 0x004fea000383ffff */
[----:B------:R-:W-:Y:S05]  /*a5c0*/  BRA `(.L_x_253) ;  /* 0xfffffff800b87947 */ /* 0x000fea000383ffff */
.L_x_254:
[----:B------:R-:W-:-:S00]  /*a5d0*/  BRA `(.L_x_254) ;  /* 0xfffffffc00fc7947 */ /* 0x000fc0000383ffff */
[----:B------:R-:W-:-:S00]  /*a5e0*/  NOP ;  /* 0x0000000000007918 */ /* 0x000fc00000000000 */
        /* <DEDUP_REMOVED lines=9> */
.L_x_255:


//--------------------- .nv.global.init           --------------------------
	.section	.nv.global.init,"aw",@progbits
.nv.global.init:
	.type		$str$22,@object
	.size		$str$22,($str$23 - $str$22)
$str$22:
        /*0000*/ 	.byte	0x6b, 0x5f, 0x74, 0x69, 0x6c, 0x65, 0x5f, 0x63, 0x6f, 0x75, 0x6e, 0x74, 0x20, 0x3e, 0x3d, 0x20
        /*0010*/ 	.byte	0x31, 0x00
	.type		$str$23,@object
	.size		$str$23,(__unnamed_1 - $str$23)
$str$23:
        /*0012*/ 	.byte	0x2f, 0x74, 0x6d, 0x70, 0x2f, 0x63, 0x75, 0x74, 0x6c, 0x61, 0x73, 0x73, 0x5f, 0x73, 0x77, 0x65
        /*0022*/ 	.byte	0x65, 0x70, 0x5f, 0x73, 0x72, 0x63, 0x2f, 0x69, 0x6e, 0x63, 0x6c, 0x75, 0x64, 0x65, 0x2f, 0x63
        /*0032*/ 	.byte	0x75, 0x74, 0x6c, 0x61, 0x73, 0x73, 0x2f, 0x67, 0x65, 0x6d, 0x6d, 0x2f, 0x63, 0x6f, 0x6c, 0x6c
        /*0042*/ 	.byte	0x65, 0x63, 0x74, 0x69, 0x76, 0x65, 0x2f, 0x73, 0x6d, 0x39, 0x30, 0x5f, 0x6d, 0x6d, 0x61, 0x5f
        /*0052*/ 	.byte	0x74, 0x6d, 0x61, 0x5f, 0x67, 0x6d, 0x6d, 0x61, 0x5f, 0x73, 0x73, 0x5f, 0x77, 0x61, 0x72, 0x70
        /*0062*/ 	.byte	0x73, 0x70, 0x65, 0x63, 0x69, 0x61, 0x6c, 0x69, 0x7a, 0x65, 0x64, 0x2e, 0x68, 0x70, 0x70, 0x00
	.type		__unnamed_1,@object
	.size		__unnamed_1,(.L_0 - __unnamed_1)
__unnamed_1:
        /*0072*/ 	.byte	0x76, 0x6f, 0x69, 0x64, 0x20, 0x63, 0x75, 0x74, 0x6c, 0x61, 0x73, 0x73, 0x3a, 0x3a, 0x67, 0x65
        /* <DEDUP_REMOVED lines=171> */
        /*0b32*/ 	.byte	0x75, 0x74, 0x65, 0x3a, 0x3a, 0x69, 0x64, 0x65, 0x6e, 0x74, 0x69, 0x74, 0x79, 0x5d, 0x00
.L_0:


//--------------------- .nv.shared._ZN7cutlass13device_kernelINS_4gemm6kernel13GemmUniversalIN4cute5tupleIJiiiiEEENS1_10collective13CollectiveMmaINS1_34MainloopSm90TmaGmmaWarpSpecializedILi7ENS5_IJNS4_1CILi1EEESB_SB_EEENS1_32KernelTmaWarpSpecializedPingpongEEENS5_IJNSA_ILi64EEENSA_ILi176EEENSA_ILi128EEEEEEaNS5_IJlSB_lEEEaSJ_NS4_8TiledMMAINS4_8MMA_AtomIJNS4_4SM904GMMA26MMA_64x16x32_S32S8S8_SS_TNEEEENS4_6LayoutISC_NS5_IJNSA_ILi0EEESR_SR_EEEEENS5_IJNS4_10UnderscoreESU_SU_EEEEENS4_13SM90_TMA_LOADENS4_14ComposedLayoutINS4_7SwizzleILi3ELi4ELi3EEENS4_18smem_ptr_flag_bitsILi8EEENSQ_INS5_IJNSA_ILi8EEESH_EEENS5_IJSH_SB_EEEEEEEvNS4_8identityESX_S17_vS18_EENS_8epilogue10collective6detail29Sm90TmaWarpSpecializedAdapterINS1B_15DefaultEpilogueIaSJ_SJ_NS1A_6thread17LinearCombinationIaLi1EiiLNS1F_9ScaleType4KindE0ELNS_15FloatRoundStyleE2EaEENS1_15EpilogueDefaultEEEEEvvEEEEvNT_6ParamsE --------------------------
	.section	.nv.shared._ZN7cutlass13device_kernelINS_4gemm6kernel13GemmUniversalIN4cute5tupleIJiiiiEEENS1_10collective13CollectiveMmaINS1_34MainloopSm90TmaGmmaWarpSpecializedILi7ENS5_IJNS4_1CILi1EEESB_SB_EEENS1_32KernelTmaWarpSpecializedPingpongEEENS5_IJNSA_ILi64EEENSA_ILi176EEENSA_ILi128EEEEEEaNS5_IJlSB_lEEEaSJ_NS4_8TiledMMAINS4_8MMA_AtomIJNS4_4SM904GMMA26MMA_64x16x32_S32S8S8_SS_TNEEEENS4_6LayoutISC_NS5_IJNSA_ILi0EEESR_SR_EEEEENS5_IJNS4_10UnderscoreESU_SU_EEEEENS4_13SM90_TMA_LOADENS4_14ComposedLayoutINS4_7SwizzleILi3ELi4ELi3EEENS4_18smem_ptr_flag_bitsILi8EEENSQ_INS5_IJNSA_ILi8EEESH_EEENS5_IJSH_SB_EEEEEEEvNS4_8identityESX_S17_vS18_EENS_8epilogue10collective6detail29Sm90TmaWarpSpecializedAdapterINS1B_15DefaultEpilogueIaSJ_SJ_NS1A_6thread17LinearCombinationIaLi1EiiLNS1F_9ScaleType4KindE0ELNS_15FloatRoundStyleE2EaEENS1_15EpilogueDefaultEEEEEvvEEEEvNT_6ParamsE,"aw",@nobits
	.sectionflags	@""
	.align	16
	.zero		1024


//--------------------- .nv.shared.reserved.0     --------------------------
	.section	.nv.shared.reserved.0,"aw",@nobits
	.weak		__nv_reservedSMEM_offset_0_alias
	.size		__nv_reservedSMEM_offset_0_alias, 0, 0
	.other		__nv_reservedSMEM_offset_0_alias,@"STO_CUDA_RESERVED_SHARED STV_DEFAULT"
__nv_reservedSMEM_offset_0_alias:
	.zero		0


//--------------------- .nv.global                --------------------------
	.section	.nv.global,"aw",@nobits
.nv.global:
	.type		_ZN40_INTERNAL_bb0a0d5c_4_k_cu_fc64f0f2_157734cute1_E,@object
	.size		_ZN40_INTERNAL_bb0a0d5c_4_k_cu_fc64f0f2_157734cute1_E,(_ZN40_INTERNAL_bb0a0d5c_4_k_cu_fc64f0f2_157734cuda3std3__45__cpo6cbeginE - _ZN40_INTERNAL_bb0a0d5c_4_k_cu_fc64f0f2_157734cute1_E)
_ZN40_INTERNAL_bb0a0d5c_4_k_cu_fc64f0f2_157734cute1_E:
	.zero		1
	.type		_ZN40_INTERNAL_bb0a0d5c_4_k_cu_fc64f0f2_157734cuda3std3__45__cpo6cbeginE,@object
	.size		_ZN40_INTERNAL_bb0a0d5c_4_k_cu_fc64f0f2_157734cuda3std3__45__cpo6cbeginE,(_ZN40_INTERNAL_bb0a0d5c_4_k_cu_fc64f0f2_157734cuda3std3__48in_placeE - _ZN40_INTERNAL_bb0a0d5c_4_k_cu_fc64f0f2_157734cuda3std3__45__cpo6cbeginE)
_ZN40_INTERNAL_bb0a0d5c_4_k_cu_fc64f0f2_157734cuda3std3__45__cpo6cbeginE:
	.zero		1
	.type		_ZN40_INTERNAL_bb0a0d5c_4_k_cu_fc64f0f2_157734cuda3std3__48in_placeE,@object
	.size		_ZN40_INTERNAL_bb0a0d5c_4_k_cu_fc64f0f2_157734cuda3std3__48in_placeE,(_ZN40_INTERNAL_bb0a0d5c_4_k_cu_fc64f0f2_157734cuda3std6ranges3__45__cpo9iter_moveE - _ZN40_INTERNAL_bb0a0d5c_4_k_cu_fc64f0f2_157734cuda3std3__48in_placeE)
_ZN40_INTERNAL_bb0a0d5c_4_k_cu_fc64f0f2_157734cuda3std3__48in_placeE:
	.zero		1
	.type		_ZN40_INTERNAL_bb0a0d5c_4_k_cu_fc64f0f2_157734cuda3std6ranges3__45__cpo9iter_moveE,@object
	.size		_ZN40_INTERNAL_bb0a0d5c_4_k_cu_fc64f0f2_157734cuda3std6ranges3__45__cpo9iter_moveE,(_ZN40_INTERNAL_bb0a0d5c_4_k_cu_fc64f0f2_157734cuda3std3__45__cpo5beginE - _ZN40_INTERNAL_bb0a0d5c_4_k_cu_fc64f0f2_157734cuda3std6ranges3__45__cpo9iter_moveE)
_ZN40_INTERNAL_bb0a0d5c_4_k_cu_fc64f0f2_157734cuda3std6ranges3__45__cpo9iter_moveE:
	.zero		1
	.type		_ZN40_INTERNAL_bb0a0d5c_4_k_cu_fc64f0f2_157734cuda3std3__45__cpo5beginE,@object
	.size		_ZN40_INTERNAL_bb0a0d5c_4_k_cu_fc64f0f2_157734cuda3std3__45__cpo5beginE,(_ZN40_INTERNAL_bb0a0d5c_4_k_cu_fc64f0f2_157734cuda3std3__442_GLOBAL__N__bb0a0d5c_4_k_cu_fc64f0f2_157736ignoreE - _ZN40_INTERNAL_bb0a0d5c_4_k_cu_fc64f0f2_157734cuda3std3__45__cpo5beginE)
_ZN40_INTERNAL_bb0a0d5c_4_k_cu_fc64f0f2_157734cuda3std3__45__cpo5beginE:
	.zero		1
	.type		_ZN40_INTERNAL_bb0a0d5c_4_k_cu_fc64f0f2_157734cuda3std3__442_GLOBAL__N__bb0a0d5c_4_k_cu_fc64f0f2_157736ignoreE,@object
	.size		_ZN40_INTERNAL_bb0a0d5c_4_k_cu_fc64f0f2_157734cuda3std3__442_GLOBAL__N__bb0a0d5c_4_k_cu_fc64f0f2_157736ignoreE,(_ZN40_INTERNAL_bb0a0d5c_4_k_cu_fc64f0f2_157734cute7productE - _ZN40_INTERNAL_bb0a0d5c_4_k_cu_fc64f0f2_157734cuda3std3__442_GLOBAL__N__bb0a0d5c_4_k_cu_fc64f0f2_157736ignoreE)
_ZN40_INTERNAL_bb0a0d5c_4_k_cu_fc64f0f2_157734cuda3std3__442_GLOBAL__N__bb0a0d5c_4_k_cu_fc64f0f2_157736ignoreE:
	.zero		1
	.type		_ZN40_INTERNAL_bb0a0d5c_4_k_cu_fc64f0f2_157734cute7productE,@object
	.size		_ZN40_INTERNAL_bb0a0d5c_4_k_cu_fc64f0f2_157734cute7productE,(_ZN40_INTERNAL_bb0a0d5c_4_k_cu_fc64f0f2_157734cuda3std3__45__cpo3endE - _ZN40_INTERNAL_bb0a0d5c_4_k_cu_fc64f0f2_157734cute7productE)
_ZN40_INTERNAL_bb0a0d5c_4_k_cu_fc64f0f2_157734cute7productE:
	.zero		1
	.type		_ZN40_INTERNAL_bb0a0d5c_4_k_cu_fc64f0f2_157734cuda3std3__45__cpo3endE,@object
	.size		_ZN40_INTERNAL_bb0a0d5c_4_k_cu_fc64f0f2_157734cuda3std3__45__cpo3endE,(_ZN40_INTERNAL_bb0a0d5c_4_k_cu_fc64f0f2_157734cuda3std3__419piecewise_constructE - _ZN40_INTERNAL_bb0a0d5c_4_k_cu_fc64f0f2_157734cuda3std3__45__cpo3endE)
_ZN40_INTERNAL_bb0a0d5c_4_k_cu_fc64f0f2_157734cuda3std3__45__cpo3endE:
	.zero		1
	.type		_ZN40_INTERNAL_bb0a0d5c_4_k_cu_fc64f0f2_157734cuda3std3__419piecewise_constructE,@object
	.size		_ZN40_INTERNAL_bb0a0d5c_4_k_cu_fc64f0f2_157734cuda3std3__419piecewise_constructE,(_ZN40_INTERNAL_bb0a0d5c_4_k_cu_fc64f0f2_157734cuda3std3__45__cpo4cendE - _ZN40_INTERNAL_bb0a0d5c_4_k_cu_fc64f0f2_157734cuda3std3__419piecewise_constructE)
_ZN40_INTERNAL_bb0a0d5c_4_k_cu_fc64f0f2_157734cuda3std3__419piecewise_constructE:
	.zero		1
	.type		_ZN40_INTERNAL_bb0a0d5c_4_k_cu_fc64f0f2_157734cuda3std3__45__cpo4cendE,@object
	.size		_ZN40_INTERNAL_bb0a0d5c_4_k_cu_fc64f0f2_157734cuda3std3__45__cpo4cendE,(_ZN40_INTERNAL_bb0a0d5c_4_k_cu_fc64f0f2_157734cuda3std6ranges3__45__cpo4swapE - _ZN40_INTERNAL_bb0a0d5c_4_k_cu_fc64f0f2_157734cuda3std3__45__cpo4cendE)
_ZN40_INTERNAL_bb0a0d5c_4_k_cu_fc64f0f2_157734cuda3std3__45__cpo4cendE:
	.zero		1
	.type		_ZN40_INTERNAL_bb0a0d5c_4_k_cu_fc64f0f2_157734cuda3std6ranges3__45__cpo4swapE,@object
	.size		_ZN40_INTERNAL_bb0a0d5c_4_k_cu_fc64f0f2_157734cuda3std6ranges3__45__cpo4swapE,(.L_8 - _ZN40_INTERNAL_bb0a0d5c_4_k_cu_fc64f0f2_157734cuda3std6ranges3__45__cpo4swapE)
_ZN40_INTERNAL_bb0a0d5c_4_k_cu_fc64f0f2_157734cuda3std6ranges3__45__cpo4swapE:
	.zero		1
.L_8:


//--------------------- .nv.constant0._ZN7cutlass13device_kernelINS_4gemm6kernel13GemmUniversalIN4cute5tupleIJiiiiEEENS1_10collective13CollectiveMmaINS1_34MainloopSm90TmaGmmaWarpSpecializedILi7ENS5_IJNS4_1CILi1EEESB_SB_EEENS1_32KernelTmaWarpSpecializedPingpongEEENS5_IJNSA_ILi64EEENSA_ILi176EEENSA_ILi128EEEEEEaNS5_IJlSB_lEEEaSJ_NS4_8TiledMMAINS4_8MMA_AtomIJNS4_4SM904GMMA26MMA_64x16x32_S32S8S8_SS_TNEEEENS4_6LayoutISC_NS5_IJNSA_ILi0EEESR_SR_EEEEENS5_IJNS4_10UnderscoreESU_SU_EEEEENS4_13SM90_TMA_LOADENS4_14ComposedLayoutINS4_7SwizzleILi3ELi4ELi3EEENS4_18smem_ptr_flag_bitsILi8EEENSQ_INS5_IJNSA_ILi8EEESH_EEENS5_IJSH_SB_EEEEEEEvNS4_8identityESX_S17_vS18_EENS_8epilogue10collective6detail29Sm90TmaWarpSpecializedAdapterINS1B_15DefaultEpilogueIaSJ_SJ_NS1A_6thread17LinearCombinationIaLi1EiiLNS1F_9ScaleType4KindE0ELNS_15FloatRoundStyleE2EaEENS1_15EpilogueDefaultEEEEEvvEEEEvNT_6ParamsE --------------------------
	.section	.nv.constant0._ZN7cutlass13device_kernelINS_4gemm6kernel13GemmUniversalIN4cute5tupleIJiiiiEEENS1_10collective13CollectiveMmaINS1_34MainloopSm90TmaGmmaWarpSpecializedILi7ENS5_IJNS4_1CILi1EEESB_SB_EEENS1_32KernelTmaWarpSpecializedPingpongEEENS5_IJNSA_ILi64EEENSA_ILi176EEENSA_ILi128EEEEEEaNS5_IJlSB_lEEEaSJ_NS4_8TiledMMAINS4_8MMA_AtomIJNS4_4SM904GMMA26MMA_64x16x32_S32S8S8_SS_TNEEEENS4_6LayoutISC_NS5_IJNSA_ILi0EEESR_SR_EEEEENS5_IJNS4_10UnderscoreESU_SU_EEEEENS4_13SM90_TMA_LOADENS4_14ComposedLayoutINS4_7SwizzleILi3ELi4ELi3EEENS4_18smem_ptr_flag_bitsILi8EEENSQ_INS5_IJNSA_ILi8EEESH_EEENS5_IJSH_SB_EEEEEEEvNS4_8identityESX_S17_vS18_EENS_8epilogue10collective6detail29Sm90TmaWarpSpecializedAdapterINS1B_15DefaultEpilogueIaSJ_SJ_NS1A_6thread17LinearCombinationIaLi1EiiLNS1F_9ScaleType4KindE0ELNS_15FloatRoundStyleE2EaEENS1_15EpilogueDefaultEEEEEvvEEEEvNT_6ParamsE,"a",@progbits
	.sectionflags	@""
	.align	4
.nv.constant0._ZN7cutlass13device_kernelINS_4gemm6kernel13GemmUniversalIN4cute5tupleIJiiiiEEENS1_10collective13CollectiveMmaINS1_34MainloopSm90TmaGmmaWarpSpecializedILi7ENS5_IJNS4_1CILi1EEESB_SB_EEENS1_32KernelTmaWarpSpecializedPingpongEEENS5_IJNSA_ILi64EEENSA_ILi176EEENSA_ILi128EEEEEEaNS5_IJlSB_lEEEaSJ_NS4_8TiledMMAINS4_8MMA_AtomIJNS4_4SM904GMMA26MMA_64x16x32_S32S8S8_SS_TNEEEENS4_6LayoutISC_NS5_IJNSA_ILi0EEESR_SR_EEEEENS5_IJNS4_10UnderscoreESU_SU_EEEEENS4_13SM90_TMA_LOADENS4_14ComposedLayoutINS4_7SwizzleILi3ELi4ELi3EEENS4_18smem_ptr_flag_bitsILi8EEENSQ_INS5_IJNSA_ILi8EEESH_EEENS5_IJSH_SB_EEEEEEEvNS4_8identityESX_S17_vS18_EENS_8epilogue10collective6detail29Sm90TmaWarpSpecializedAdapterINS1B_15DefaultEpilogueIaSJ_SJ_NS1A_6thread17LinearCombinationIaLi1EiiLNS1F_9ScaleType4KindE0ELNS_15FloatRoundStyleE2EaEENS1_15EpilogueDefaultEEEEEvvEEEEvNT_6ParamsE:
	.zero		1664


//--------------------- SYMBOLS --------------------------

	.type		.nv.reservedSmem.offset0,@object
	.size		.nv.reservedSmem.offset0,0x4
	.type		__assertfail,@function
